	.target	sm_100a

	.elftype	@"ET_EXEC"


//--------------------- .note.nv.tkinfo           --------------------------
	.section	.note.nv.tkinfo,"",@"SHT_NOTE"
	.sectionflags	@"SHF_NOTE_NV_TKINFO"
	.tkinfo
        /*0018*/ 	.word	0x00000002
        /*0030*/ 	.string	""
        /*0030*/ 	.string	"ptxas"
        /*0030*/ 	.string	"Cuda compilation tools, release 13.0, V13.0.88"
        /*0030*/ 	.string	"Build cuda_13.0.r13.0/compiler.36424714_0"
        /*0030*/ 	.string	"-arch sm_100a -m 64 "



//--------------------- .note.nv.cuinfo           --------------------------
	.section	.note.nv.cuinfo,"",@"SHT_NOTE"
	.sectionflags	@"SHF_NOTE_NV_CUINFO"
        /*0018*/ 	.short	0x0002
        /*001a*/ 	.short	0x0064
        /*001c*/ 	.short	0x0082
	.zero		2


//--------------------- .nv.info                  --------------------------
	.section	.nv.info,"",@"SHT_CUDA_INFO"
	.align	4


	//----- nvinfo : EIATTR_REGCOUNT
	.align		4
        /*0000*/ 	.byte	0x04, 0x2f
        /*0002*/ 	.short	(.L_12 - .L_11)
	.align		4
.L_11:
        /*0004*/ 	.word	index@(_ZN7cutlass13device_kernelIN5flash19enable_sm80_to_sm89INS1_16FlashAttnFwdSm80INS1_25CollectiveMainloopFwdSm80ILi8ELi2ELb0EN4cute5tupleIJNS5_1CILi128EEENS7_ILi64EEENS7_ILi192EEEEEELi192ENS_6half_tEfNS_4arch4Sm80ELb1ELb0ELb1ELb1ELb1ELb1ELb1ELb1EEENS1_21CollectiveEpilogueFwdINS6_IJS8_SA_S9_EEENS6_IJNS7_ILi1EEESI_SI_EEESC_SE_Li256ELb1ELb1ELb1ELb0EEENS1_36VarlenDynamicPersistentTileSchedulerILi128ELi64ELi256ELi256ELb1ELb1ELb0ELb1ELb1ELb1EEEEEEEEEvNT_6ParamsE)
        /*0008*/ 	.word	0x00000004


	//----- nvinfo : EIATTR_FRAME_SIZE
	.align		4
.L_12:
        /*000c*/ 	.byte	0x04, 0x11
        /*000e*/ 	.short	(.L_14 - .L_13)
	.align		4
.L_13:
        /*0010*/ 	.word	index@(_ZN7cutlass13device_kernelIN5flash19enable_sm80_to_sm89INS1_16FlashAttnFwdSm80INS1_25CollectiveMainloopFwdSm80ILi8ELi2ELb0EN4cute5tupleIJNS5_1CILi128EEENS7_ILi64EEENS7_ILi192EEEEEELi192ENS_6half_tEfNS_4arch4Sm80ELb1ELb0ELb1ELb1ELb1ELb1ELb1ELb1EEENS1_21CollectiveEpilogueFwdINS6_IJS8_SA_S9_EEENS6_IJNS7_ILi1EEESI_SI_EEESC_SE_Li256ELb1ELb1ELb1ELb0EEENS1_36VarlenDynamicPersistentTileSchedulerILi128ELi64ELi256ELi256ELb1ELb1ELb0ELb1ELb1ELb1EEEEEEEEEvNT_6ParamsE)
        /*0014*/ 	.word	0x00000000


	//----- nvinfo : EIATTR_REGCOUNT
	.align		4
.L_14:
        /*0018*/ 	.byte	0x04, 0x2f
        /*001a*/ 	.short	(.L_16 - .L_15)
	.align		4
.L_15:
        /*001c*/ 	.word	index@(_ZN7cutlass13device_kernelIN5flash19enable_sm80_to_sm89INS1_16FlashAttnFwdSm80INS1_25CollectiveMainloopFwdSm80ILi8ELi2ELb0EN4cute5tupleIJNS5_1CILi128EEENS7_ILi64EEENS7_ILi192EEEEEELi192ENS_6half_tEfNS_4arch4Sm80ELb1ELb0ELb1ELb1ELb1ELb0ELb1ELb1EEENS1_21CollectiveEpilogueFwdINS6_IJS8_SA_S9_EEENS6_IJNS7_ILi1EEESI_SI_EEESC_SE_Li256ELb1ELb1ELb1ELb0EEENS1_36VarlenDynamicPersistentTileSchedulerILi128ELi64ELi256ELi256ELb1ELb1ELb0ELb1ELb1ELb1EEEEEEEEEvNT_6ParamsE)
        /*0020*/ 	.word	0x00000004


	//----- nvinfo : EIATTR_FRAME_SIZE
	.align		4
.L_16:
        /*0024*/ 	.byte	0x04, 0x11
        /*0026*/ 	.short	(.L_18 - .L_17)
	.align		4
.L_17:
        /*0028*/ 	.word	index@(_ZN7cutlass13device_kernelIN5flash19enable_sm80_to_sm89INS1_16FlashAttnFwdSm80INS1_25CollectiveMainloopFwdSm80ILi8ELi2ELb0EN4cute5tupleIJNS5_1CILi128EEENS7_ILi64EEENS7_ILi192EEEEEELi192ENS_6half_tEfNS_4arch4Sm80ELb1ELb0ELb1ELb1ELb1ELb0ELb1ELb1EEENS1_21CollectiveEpilogueFwdINS6_IJS8_SA_S9_EEENS6_IJNS7_ILi1EEESI_SI_EEESC_SE_Li256ELb1ELb1ELb1ELb0EEENS1_36VarlenDynamicPersistentTileSchedulerILi128ELi64ELi256ELi256ELb1ELb1ELb0ELb1ELb1ELb1EEEEEEEEEvNT_6ParamsE)
        /*002c*/ 	.word	0x00000000


	//----- nvinfo : EIATTR_REGCOUNT
	.align		4
.L_18:
        /*0030*/ 	.byte	0x04, 0x2f
        /*0032*/ 	.short	(.L_20 - .L_19)
	.align		4
.L_19:
        /*0034*/ 	.word	index@(_ZN7cutlass13device_kernelIN5flash19enable_sm80_to_sm89INS1_16FlashAttnFwdSm80INS1_25CollectiveMainloopFwdSm80ILi8ELi2ELb0EN4cute5tupleIJNS5_1CILi128EEENS7_ILi64EEENS7_ILi192EEEEEELi192ENS_6half_tEfNS_4arch4Sm80ELb1ELb0ELb1ELb0ELb1ELb0ELb1ELb1EEENS1_21CollectiveEpilogueFwdINS6_IJS8_SA_S9_EEENS6_IJNS7_ILi1EEESI_SI_EEESC_SE_Li256ELb0ELb1ELb1ELb0EEENS1_30DynamicPersistentTileSchedulerILi256ELi256ELb1ELb1ELb0EEEEEEEEEvNT_6ParamsE)
        /*0038*/ 	.word	0x00000004


	//----- nvinfo : EIATTR_FRAME_SIZE
	.align		4
.L_20:
        /*003c*/ 	.byte	0x04, 0x11
        /*003e*/ 	.short	(.L_22 - .L_21)
	.align		4
.L_21:
        /*0040*/ 	.word	index@(_ZN7cutlass13device_kernelIN5flash19enable_sm80_to_sm89INS1_16FlashAttnFwdSm80INS1_25CollectiveMainloopFwdSm80ILi8ELi2ELb0EN4cute5tupleIJNS5_1CILi128EEENS7_ILi64EEENS7_ILi192EEEEEELi192ENS_6half_tEfNS_4arch4Sm80ELb1ELb0ELb1ELb0ELb1ELb0ELb1ELb1EEENS1_21CollectiveEpilogueFwdINS6_IJS8_SA_S9_EEENS6_IJNS7_ILi1EEESI_SI_EEESC_SE_Li256ELb0ELb1ELb1ELb0EEENS1_30DynamicPersistentTileSchedulerILi256ELi256ELb1ELb1ELb0EEEEEEEEEvNT_6ParamsE)
        /*0044*/ 	.word	0x00000000


	//----- nvinfo : EIATTR_REGCOUNT
	.align		4
.L_22:
        /*0048*/ 	.byte	0x04, 0x2f
        /*004a*/ 	.short	(.L_24 - .L_23)
	.align		4
.L_23:
        /*004c*/ 	.word	index@(_ZN7cutlass13device_kernelIN5flash19enable_sm80_to_sm89INS1_16FlashAttnFwdSm80INS1_25CollectiveMainloopFwdSm80ILi8ELi2ELb0EN4cute5tupleIJNS5_1CILi128EEENS7_ILi64EEENS7_ILi192EEEEEELi192ENS_6half_tEfNS_4arch4Sm80ELb0ELb1ELb1ELb1ELb1ELb1ELb1ELb1EEENS1_21CollectiveEpilogueFwdINS6_IJS8_SA_S9_EEENS6_IJNS7_ILi1EEESI_SI_EEESC_SE_Li256ELb1ELb1ELb1ELb0EEENS1_36VarlenDynamicPersistentTileSchedulerILi128ELi64ELi256ELi256ELb1ELb1ELb0ELb1ELb0ELb1EEEEEEEEEvNT_6ParamsE)
        /*0050*/ 	.word	0x00000004


	//----- nvinfo : EIATTR_FRAME_SIZE
	.align		4
.L_24:
        /*0054*/ 	.byte	0x04, 0x11
        /*0056*/ 	.short	(.L_26 - .L_25)
	.align		4
.L_25:
        /*0058*/ 	.word	index@(_ZN7cutlass13device_kernelIN5flash19enable_sm80_to_sm89INS1_16FlashAttnFwdSm80INS1_25CollectiveMainloopFwdSm80ILi8ELi2ELb0EN4cute5tupleIJNS5_1CILi128EEENS7_ILi64EEENS7_ILi192EEEEEELi192ENS_6half_tEfNS_4arch4Sm80ELb0ELb1ELb1ELb1ELb1ELb1ELb1ELb1EEENS1_21CollectiveEpilogueFwdINS6_IJS8_SA_S9_EEENS6_IJNS7_ILi1EEESI_SI_EEESC_SE_Li256ELb1ELb1ELb1ELb0EEENS1_36VarlenDynamicPersistentTileSchedulerILi128ELi64ELi256ELi256ELb1ELb1ELb0ELb1ELb0ELb1EEEEEEEEEvNT_6ParamsE)
        /*005c*/ 	.word	0x00000000


	//----- nvinfo : EIATTR_REGCOUNT
	.align		4
.L_26:
        /*0060*/ 	.byte	0x04, 0x2f
        /*0062*/ 	.short	(.L_28 - .L_27)
	.align		4
.L_27:
        /*0064*/ 	.word	index@(_ZN7cutlass13device_kernelIN5flash19enable_sm80_to_sm89INS1_16FlashAttnFwdSm80INS1_25CollectiveMainloopFwdSm80ILi8ELi2ELb0EN4cute5tupleIJNS5_1CILi128EEENS7_ILi64EEENS7_ILi192EEEEEELi192ENS_6half_tEfNS_4arch4Sm80ELb0ELb1ELb1ELb1ELb1ELb0ELb1ELb1EEENS1_21CollectiveEpilogueFwdINS6_IJS8_SA_S9_EEENS6_IJNS7_ILi1EEESI_SI_EEESC_SE_Li256ELb1ELb1ELb1ELb0EEENS1_36VarlenDynamicPersistentTileSchedulerILi128ELi64ELi256ELi256ELb1ELb1ELb0ELb1ELb0ELb1EEEEEEEEEvNT_6ParamsE)
        /*0068*/ 	.word	0x00000004


	//----- nvinfo : EIATTR_FRAME_SIZE
	.align		4
.L_28:
        /*006c*/ 	.byte	0x04, 0x11
        /*006e*/ 	.short	(.L_30 - .L_29)
	.align		4
.L_29:
        /*0070*/ 	.word	index@(_ZN7cutlass13device_kernelIN5flash19enable_sm80_to_sm89INS1_16FlashAttnFwdSm80INS1_25CollectiveMainloopFwdSm80ILi8ELi2ELb0EN4cute5tupleIJNS5_1CILi128EEENS7_ILi64EEENS7_ILi192EEEEEELi192ENS_6half_tEfNS_4arch4Sm80ELb0ELb1ELb1ELb1ELb1ELb0ELb1ELb1EEENS1_21CollectiveEpilogueFwdINS6_IJS8_SA_S9_EEENS6_IJNS7_ILi1EEESI_SI_EEESC_SE_Li256ELb1ELb1ELb1ELb0EEENS1_36VarlenDynamicPersistentTileSchedulerILi128ELi64ELi256ELi256ELb1ELb1ELb0ELb1ELb0ELb1EEEEEEEEEvNT_6ParamsE)
        /*0074*/ 	.word	0x00000000


	//----- nvinfo : EIATTR_REGCOUNT
	.align		4
.L_30:
        /*0078*/ 	.byte	0x04, 0x2f
        /*007a*/ 	.short	(.L_32 - .L_31)
	.align		4
.L_31:
        /*007c*/ 	.word	index@(_ZN7cutlass13device_kernelIN5flash19enable_sm80_to_sm89INS1_16FlashAttnFwdSm80INS1_25CollectiveMainloopFwdSm80ILi8ELi2ELb0EN4cute5tupleIJNS5_1CILi128EEENS7_ILi64EEENS7_ILi192EEEEEELi192ENS_6half_tEfNS_4arch4Sm80ELb0ELb1ELb1ELb0ELb1ELb0ELb1ELb1EEENS1_21CollectiveEpilogueFwdINS6_IJS8_SA_S9_EEENS6_IJNS7_ILi1EEESI_SI_EEESC_SE_Li256ELb0ELb1ELb1ELb0EEENS1_19SingleTileSchedulerILb0ELb1ELb1ELi128EEEEEEEEEvNT_6ParamsE)
        /*0080*/ 	.word	0x00000004


	//----- nvinfo : EIATTR_FRAME_SIZE
	.align		4
.L_32:
        /*0084*/ 	.byte	0x04, 0x11
        /*0086*/ 	.short	(.L_34 - .L_33)
	.align		4
.L_33:
        /*0088*/ 	.word	index@(_ZN7cutlass13device_kernelIN5flash19enable_sm80_to_sm89INS1_16FlashAttnFwdSm80INS1_25CollectiveMainloopFwdSm80ILi8ELi2ELb0EN4cute5tupleIJNS5_1CILi128EEENS7_ILi64EEENS7_ILi192EEEEEELi192ENS_6half_tEfNS_4arch4Sm80ELb0ELb1ELb1ELb0ELb1ELb0ELb1ELb1EEENS1_21CollectiveEpilogueFwdINS6_IJS8_SA_S9_EEENS6_IJNS7_ILi1EEESI_SI_EEESC_SE_Li256ELb0ELb1ELb1ELb0EEENS1_19SingleTileSchedulerILb0ELb1ELb1ELi128EEEEEEEEEvNT_6ParamsE)
        /*008c*/ 	.word	0x00000000


	//----- nvinfo : EIATTR_REGCOUNT
	.align		4
.L_34:
        /*0090*/ 	.byte	0x04, 0x2f
        /*0092*/ 	.short	(.L_36 - .L_35)
	.align		4
.L_35:
        /*0094*/ 	.word	index@(_ZN7cutlass13device_kernelIN5flash19enable_sm80_to_sm89INS1_16FlashAttnFwdSm80INS1_25CollectiveMainloopFwdSm80ILi8ELi2ELb0EN4cute5tupleIJNS5_1CILi128EEENS7_ILi64EEENS7_ILi192EEEEEELi192ENS_6half_tEfNS_4arch4Sm80ELb0ELb0ELb1ELb1ELb1ELb1ELb1ELb1EEENS1_21CollectiveEpilogueFwdINS6_IJS8_SA_S9_EEENS6_IJNS7_ILi1EEESI_SI_EEESC_SE_Li256ELb1ELb1ELb1ELb0EEENS1_36VarlenDynamicPersistentTileSchedulerILi128ELi64ELi256ELi256ELb1ELb1ELb0ELb0ELb1ELb1EEEEEEEEEvNT_6ParamsE)
        /*0098*/ 	.word	0x00000004


	//----- nvinfo : EIATTR_FRAME_SIZE
	.align		4
.L_36:
        /*009c*/ 	.byte	0x04, 0x11
        /*009e*/ 	.short	(.L_38 - .L_37)
	.align		4
.L_37:
        /*00a0*/ 	.word	index@(_ZN7cutlass13device_kernelIN5flash19enable_sm80_to_sm89INS1_16FlashAttnFwdSm80INS1_25CollectiveMainloopFwdSm80ILi8ELi2ELb0EN4cute5tupleIJNS5_1CILi128EEENS7_ILi64EEENS7_ILi192EEEEEELi192ENS_6half_tEfNS_4arch4Sm80ELb0ELb0ELb1ELb1ELb1ELb1ELb1ELb1EEENS1_21CollectiveEpilogueFwdINS6_IJS8_SA_S9_EEENS6_IJNS7_ILi1EEESI_SI_EEESC_SE_Li256ELb1ELb1ELb1ELb0EEENS1_36VarlenDynamicPersistentTileSchedulerILi128ELi64ELi256ELi256ELb1ELb1ELb0ELb0ELb1ELb1EEEEEEEEEvNT_6ParamsE)
        /*00a4*/ 	.word	0x00000000


	//----- nvinfo : EIATTR_REGCOUNT
	.align		4
.L_38:
        /*00a8*/ 	.byte	0x04, 0x2f
        /*00aa*/ 	.short	(.L_40 - .L_39)
	.align		4
.L_39:
        /*00ac*/ 	.word	index@(_ZN7cutlass13device_kernelIN5flash19enable_sm80_to_sm89INS1_16FlashAttnFwdSm80INS1_25CollectiveMainloopFwdSm80ILi8ELi2ELb0EN4cute5tupleIJNS5_1CILi128EEENS7_ILi64EEENS7_ILi192EEEEEELi192ENS_6half_tEfNS_4arch4Sm80ELb0ELb0ELb1ELb1ELb1ELb0ELb1ELb1EEENS1_21CollectiveEpilogueFwdINS6_IJS8_SA_S9_EEENS6_IJNS7_ILi1EEESI_SI_EEESC_SE_Li256ELb1ELb1ELb1ELb0EEENS1_36VarlenDynamicPersistentTileSchedulerILi128ELi64ELi256ELi256ELb1ELb1ELb0ELb0ELb1ELb1EEEEEEEEEvNT_6ParamsE)
        /*00b0*/ 	.word	0x00000004


	//----- nvinfo : EIATTR_FRAME_SIZE
	.align		4
.L_40:
        /*00b4*/ 	.byte	0x04, 0x11
        /*00b6*/ 	.short	(.L_42 - .L_41)
	.align		4
.L_41:
        /*00b8*/ 	.word	index@(_ZN7cutlass13device_kernelIN5flash19enable_sm80_to_sm89INS1_16FlashAttnFwdSm80INS1_25CollectiveMainloopFwdSm80ILi8ELi2ELb0EN4cute5tupleIJNS5_1CILi128EEENS7_ILi64EEENS7_ILi192EEEEEELi192ENS_6half_tEfNS_4arch4Sm80ELb0ELb0ELb1ELb1ELb1ELb0ELb1ELb1EEENS1_21CollectiveEpilogueFwdINS6_IJS8_SA_S9_EEENS6_IJNS7_ILi1EEESI_SI_EEESC_SE_Li256ELb1ELb1ELb1ELb0EEENS1_36VarlenDynamicPersistentTileSchedulerILi128ELi64ELi256ELi256ELb1ELb1ELb0ELb0ELb1ELb1EEEEEEEEEvNT_6ParamsE)
        /*00bc*/ 	.word	0x00000000


	//----- nvinfo : EIATTR_REGCOUNT
	.align		4
.L_42:
        /*00c0*/ 	.byte	0x04, 0x2f
        /*00c2*/ 	.short	(.L_44 - .L_43)
	.align		4
.L_43:
        /*00c4*/ 	.word	index@(_ZN7cutlass13device_kernelIN5flash19enable_sm80_to_sm89INS1_16FlashAttnFwdSm80INS1_25CollectiveMainloopFwdSm80ILi8ELi2ELb0EN4cute5tupleIJNS5_1CILi128EEENS7_ILi64EEENS7_ILi192EEEEEELi192ENS_6half_tEfNS_4arch4Sm80ELb0ELb0ELb1ELb0ELb1ELb0ELb1ELb1EEENS1_21CollectiveEpilogueFwdINS6_IJS8_SA_S9_EEENS6_IJNS7_ILi1EEESI_SI_EEESC_SE_Li256ELb0ELb1ELb1ELb0EEENS1_19SingleTileSchedulerILb0ELb1ELb1ELi128EEEEEEEEEvNT_6ParamsE)
        /*00c8*/ 	.word	0x00000004


	//----- nvinfo : EIATTR_FRAME_SIZE
	.align		4
.L_44:
        /*00cc*/ 	.byte	0x04, 0x11
        /*00ce*/ 	.short	(.L_46 - .L_45)
	.align		4
.L_45:
        /*00d0*/ 	.word	index@(_ZN7cutlass13device_kernelIN5flash19enable_sm80_to_sm89INS1_16FlashAttnFwdSm80INS1_25CollectiveMainloopFwdSm80ILi8ELi2ELb0EN4cute5tupleIJNS5_1CILi128EEENS7_ILi64EEENS7_ILi192EEEEEELi192ENS_6half_tEfNS_4arch4Sm80ELb0ELb0ELb1ELb0ELb1ELb0ELb1ELb1EEENS1_21CollectiveEpilogueFwdINS6_IJS8_SA_S9_EEENS6_IJNS7_ILi1EEESI_SI_EEESC_SE_Li256ELb0ELb1ELb1ELb0EEENS1_19SingleTileSchedulerILb0ELb1ELb1ELi128EEEEEEEEEvNT_6ParamsE)
        /*00d4*/ 	.word	0x00000000


	//----- nvinfo : EIATTR_REGCOUNT
	.align		4
.L_46:
        /*00d8*/ 	.byte	0x04, 0x2f
        /*00da*/ 	.short	(.L_48 - .L_47)
	.align		4
.L_47:
        /*00dc*/ 	.word	index@(_ZN7cutlass13device_kernelIN5flash19enable_sm80_to_sm89INS1_16FlashAttnFwdSm80INS1_25CollectiveMainloopFwdSm80ILi8ELi1ELb0EN4cute5tupleIJNS5_1CILi128EEENS7_ILi64EEENS7_ILi192EEEEEELi192ENS_6half_tEfNS_4arch4Sm80ELb1ELb0ELb1ELb1ELb1ELb1ELb1ELb1EEENS1_21CollectiveEpilogueFwdINS6_IJS8_SA_S9_EEENS6_IJNS7_ILi1EEESI_SI_EEESC_SE_Li256ELb1ELb1ELb1ELb0EEENS1_36VarlenDynamicPersistentTileSchedulerILi128ELi64ELi256ELi256ELb1ELb1ELb0ELb1ELb1ELb1EEEEEEEEEvNT_6ParamsE)
        /*00e0*/ 	.word	0x00000004


	//----- nvinfo : EIATTR_FRAME_SIZE
	.align		4
.L_48:
        /*00e4*/ 	.byte	0x04, 0x11
        /*00e6*/ 	.short	(.L_50 - .L_49)
	.align		4
.L_49:
        /*00e8*/ 	.word	index@(_ZN7cutlass13device_kernelIN5flash19enable_sm80_to_sm89INS1_16FlashAttnFwdSm80INS1_25CollectiveMainloopFwdSm80ILi8ELi1ELb0EN4cute5tupleIJNS5_1CILi128EEENS7_ILi64EEENS7_ILi192EEEEEELi192ENS_6half_tEfNS_4arch4Sm80ELb1ELb0ELb1ELb1ELb1ELb1ELb1ELb1EEENS1_21CollectiveEpilogueFwdINS6_IJS8_SA_S9_EEENS6_IJNS7_ILi1EEESI_SI_EEESC_SE_Li256ELb1ELb1ELb1ELb0EEENS1_36VarlenDynamicPersistentTileSchedulerILi128ELi64ELi256ELi256ELb1ELb1ELb0ELb1ELb1ELb1EEEEEEEEEvNT_6ParamsE)
        /*00ec*/ 	.word	0x00000000


	//----- nvinfo : EIATTR_REGCOUNT
	.align		4
.L_50:
        /*00f0*/ 	.byte	0x04, 0x2f
        /*00f2*/ 	.short	(.L_52 - .L_51)
	.align		4
.L_51:
        /*00f4*/ 	.word	index@(_ZN7cutlass13device_kernelIN5flash19enable_sm80_to_sm89INS1_16FlashAttnFwdSm80INS1_25CollectiveMainloopFwdSm80ILi8ELi1ELb0EN4cute5tupleIJNS5_1CILi128EEENS7_ILi64EEENS7_ILi192EEEEEELi192ENS_6half_tEfNS_4arch4Sm80ELb1ELb0ELb1ELb1ELb1ELb0ELb1ELb1EEENS1_21CollectiveEpilogueFwdINS6_IJS8_SA_S9_EEENS6_IJNS7_ILi1EEESI_SI_EEESC_SE_Li256ELb1ELb1ELb1ELb0EEENS1_36VarlenDynamicPersistentTileSchedulerILi128ELi64ELi256ELi256ELb1ELb1ELb0ELb1ELb1ELb1EEEEEEEEEvNT_6ParamsE)
        /*00f8*/ 	.word	0x00000004


	//----- nvinfo : EIATTR_FRAME_SIZE
	.align		4
.L_52:
        /*00fc*/ 	.byte	0x04, 0x11
        /*00fe*/ 	.short	(.L_54 - .L_53)
	.align		4
.L_53:
        /*0100*/ 	.word	index@(_ZN7cutlass13device_kernelIN5flash19enable_sm80_to_sm89INS1_16FlashAttnFwdSm80INS1_25CollectiveMainloopFwdSm80ILi8ELi1ELb0EN4cute5tupleIJNS5_1CILi128EEENS7_ILi64EEENS7_ILi192EEEEEELi192ENS_6half_tEfNS_4arch4Sm80ELb1ELb0ELb1ELb1ELb1ELb0ELb1ELb1EEENS1_21CollectiveEpilogueFwdINS6_IJS8_SA_S9_EEENS6_IJNS7_ILi1EEESI_SI_EEESC_SE_Li256ELb1ELb1ELb1ELb0EEENS1_36VarlenDynamicPersistentTileSchedulerILi128ELi64ELi256ELi256ELb1ELb1ELb0ELb1ELb1ELb1EEEEEEEEEvNT_6ParamsE)
        /*0104*/ 	.word	0x00000000


	//----- nvinfo : EIATTR_REGCOUNT
	.align		4
.L_54:
        /*0108*/ 	.byte	0x04, 0x2f
        /*010a*/ 	.short	(.L_56 - .L_55)
	.align		4
.L_55:
        /*010c*/ 	.word	index@(_ZN7cutlass13device_kernelIN5flash19enable_sm80_to_sm89INS1_16FlashAttnFwdSm80INS1_25CollectiveMainloopFwdSm80ILi8ELi1ELb0EN4cute5tupleIJNS5_1CILi128EEENS7_ILi64EEENS7_ILi192EEEEEELi192ENS_6half_tEfNS_4arch4Sm80ELb1ELb0ELb1ELb0ELb1ELb0ELb1ELb1EEENS1_21CollectiveEpilogueFwdINS6_IJS8_SA_S9_EEENS6_IJNS7_ILi1EEESI_SI_EEESC_SE_Li256ELb0ELb1ELb1ELb0EEENS1_30DynamicPersistentTileSchedulerILi256ELi256ELb1ELb1ELb0EEEEEEEEEvNT_6ParamsE)
        /*0110*/ 	.word	0x00000004


	//----- nvinfo : EIATTR_FRAME_SIZE
	.align		4
.L_56:
        /*0114*/ 	.byte	0x04, 0x11
        /*0116*/ 	.short	(.L_58 - .L_57)
	.align		4
.L_57:
        /*0118*/ 	.word	index@(_ZN7cutlass13device_kernelIN5flash19enable_sm80_to_sm89INS1_16FlashAttnFwdSm80INS1_25CollectiveMainloopFwdSm80ILi8ELi1ELb0EN4cute5tupleIJNS5_1CILi128EEENS7_ILi64EEENS7_ILi192EEEEEELi192ENS_6half_tEfNS_4arch4Sm80ELb1ELb0ELb1ELb0ELb1ELb0ELb1ELb1EEENS1_21CollectiveEpilogueFwdINS6_IJS8_SA_S9_EEENS6_IJNS7_ILi1EEESI_SI_EEESC_SE_Li256ELb0ELb1ELb1ELb0EEENS1_30DynamicPersistentTileSchedulerILi256ELi256ELb1ELb1ELb0EEEEEEEEEvNT_6ParamsE)
        /*011c*/ 	.word	0x00000000


	//----- nvinfo : EIATTR_REGCOUNT
	.align		4
.L_58:
        /*0120*/ 	.byte	0x04, 0x2f
        /*0122*/ 	.short	(.L_60 - .L_59)
	.align		4
.L_59:
        /*0124*/ 	.word	index@(_ZN7cutlass13device_kernelIN5flash19enable_sm80_to_sm89INS1_16FlashAttnFwdSm80INS1_25CollectiveMainloopFwdSm80ILi8ELi1ELb0EN4cute5tupleIJNS5_1CILi128EEENS7_ILi64EEENS7_ILi192EEEEEELi192ENS_6half_tEfNS_4arch4Sm80ELb0ELb1ELb1ELb1ELb1ELb1ELb1ELb1EEENS1_21CollectiveEpilogueFwdINS6_IJS8_SA_S9_EEENS6_IJNS7_ILi1EEESI_SI_EEESC_SE_Li256ELb1ELb1ELb1ELb0EEENS1_36VarlenDynamicPersistentTileSchedulerILi128ELi64ELi256ELi256ELb1ELb1ELb0ELb1ELb0ELb1EEEEEEEEEvNT_6ParamsE)
        /*0128*/ 	.word	0x00000004


	//----- nvinfo : EIATTR_FRAME_SIZE
	.align		4
.L_60:
        /*012c*/ 	.byte	0x04, 0x11
        /*012e*/ 	.short	(.L_62 - .L_61)
	.align		4
.L_61:
        /*0130*/ 	.word	index@(_ZN7cutlass13device_kernelIN5flash19enable_sm80_to_sm89INS1_16FlashAttnFwdSm80INS1_25CollectiveMainloopFwdSm80ILi8ELi1ELb0EN4cute5tupleIJNS5_1CILi128EEENS7_ILi64EEENS7_ILi192EEEEEELi192ENS_6half_tEfNS_4arch4Sm80ELb0ELb1ELb1ELb1ELb1ELb1ELb1ELb1EEENS1_21CollectiveEpilogueFwdINS6_IJS8_SA_S9_EEENS6_IJNS7_ILi1EEESI_SI_EEESC_SE_Li256ELb1ELb1ELb1ELb0EEENS1_36VarlenDynamicPersistentTileSchedulerILi128ELi64ELi256ELi256ELb1ELb1ELb0ELb1ELb0ELb1EEEEEEEEEvNT_6ParamsE)
        /*0134*/ 	.word	0x00000000


	//----- nvinfo : EIATTR_REGCOUNT
	.align		4
.L_62:
        /*0138*/ 	.byte	0x04, 0x2f
        /*013a*/ 	.short	(.L_64 - .L_63)
	.align		4
.L_63:
        /*013c*/ 	.word	index@(_ZN7cutlass13device_kernelIN5flash19enable_sm80_to_sm89INS1_16FlashAttnFwdSm80INS1_25CollectiveMainloopFwdSm80ILi8ELi1ELb0EN4cute5tupleIJNS5_1CILi128EEENS7_ILi64EEENS7_ILi192EEEEEELi192ENS_6half_tEfNS_4arch4Sm80ELb0ELb1ELb1ELb1ELb1ELb0ELb1ELb1EEENS1_21CollectiveEpilogueFwdINS6_IJS8_SA_S9_EEENS6_IJNS7_ILi1EEESI_SI_EEESC_SE_Li256ELb1ELb1ELb1ELb0EEENS1_36VarlenDynamicPersistentTileSchedulerILi128ELi64ELi256ELi256ELb1ELb1ELb0ELb1ELb0ELb1EEEEEEEEEvNT_6ParamsE)
        /*0140*/ 	.word	0x00000004


	//----- nvinfo : EIATTR_FRAME_SIZE
	.align		4
.L_64:
        /*0144*/ 	.byte	0x04, 0x11
        /*0146*/ 	.short	(.L_66 - .L_65)
	.align		4
.L_65:
        /*0148*/ 	.word	index@(_ZN7cutlass13device_kernelIN5flash19enable_sm80_to_sm89INS1_16FlashAttnFwdSm80INS1_25CollectiveMainloopFwdSm80ILi8ELi1ELb0EN4cute5tupleIJNS5_1CILi128EEENS7_ILi64EEENS7_ILi192EEEEEELi192ENS_6half_tEfNS_4arch4Sm80ELb0ELb1ELb1ELb1ELb1ELb0ELb1ELb1EEENS1_21CollectiveEpilogueFwdINS6_IJS8_SA_S9_EEENS6_IJNS7_ILi1EEESI_SI_EEESC_SE_Li256ELb1ELb1ELb1ELb0EEENS1_36VarlenDynamicPersistentTileSchedulerILi128ELi64ELi256ELi256ELb1ELb1ELb0ELb1ELb0ELb1EEEEEEEEEvNT_6ParamsE)
        /*014c*/ 	.word	0x00000000


	//----- nvinfo : EIATTR_REGCOUNT
	.align		4
.L_66:
        /*0150*/ 	.byte	0x04, 0x2f
        /*0152*/ 	.short	(.L_68 - .L_67)
	.align		4
.L_67:
        /*0154*/ 	.word	index@(_ZN7cutlass13device_kernelIN5flash19enable_sm80_to_sm89INS1_16FlashAttnFwdSm80INS1_25CollectiveMainloopFwdSm80ILi8ELi1ELb0EN4cute5tupleIJNS5_1CILi128EEENS7_ILi64EEENS7_ILi192EEEEEELi192ENS_6half_tEfNS_4arch4Sm80ELb0ELb1ELb1ELb0ELb1ELb0ELb1ELb1EEENS1_21CollectiveEpilogueFwdINS6_IJS8_SA_S9_EEENS6_IJNS7_ILi1EEESI_SI_EEESC_SE_Li256ELb0ELb1ELb1ELb0EEENS1_19SingleTileSchedulerILb0ELb1ELb1ELi128EEEEEEEEEvNT_6ParamsE)
        /*0158*/ 	.word	0x00000004


	//----- nvinfo : EIATTR_FRAME_SIZE
	.align		4
.L_68:
        /*015c*/ 	.byte	0x04, 0x11
        /*015e*/ 	.short	(.L_70 - .L_69)
	.align		4
.L_69:
        /*0160*/ 	.word	index@(_ZN7cutlass13device_kernelIN5flash19enable_sm80_to_sm89INS1_16FlashAttnFwdSm80INS1_25CollectiveMainloopFwdSm80ILi8ELi1ELb0EN4cute5tupleIJNS5_1CILi128EEENS7_ILi64EEENS7_ILi192EEEEEELi192ENS_6half_tEfNS_4arch4Sm80ELb0ELb1ELb1ELb0ELb1ELb0ELb1ELb1EEENS1_21CollectiveEpilogueFwdINS6_IJS8_SA_S9_EEENS6_IJNS7_ILi1EEESI_SI_EEESC_SE_Li256ELb0ELb1ELb1ELb0EEENS1_19SingleTileSchedulerILb0ELb1ELb1ELi128EEEEEEEEEvNT_6ParamsE)
        /*0164*/ 	.word	0x00000000


	//----- nvinfo : EIATTR_REGCOUNT
	.align		4
.L_70:
        /*0168*/ 	.byte	0x04, 0x2f
        /*016a*/ 	.short	(.L_72 - .L_71)
	.align		4
.L_71:
        /*016c*/ 	.word	index@(_ZN7cutlass13device_kernelIN5flash19enable_sm80_to_sm89INS1_16FlashAttnFwdSm80INS1_25CollectiveMainloopFwdSm80ILi8ELi1ELb0EN4cute5tupleIJNS5_1CILi128EEENS7_ILi64EEENS7_ILi192EEEEEELi192ENS_6half_tEfNS_4arch4Sm80ELb0ELb0ELb1ELb1ELb1ELb1ELb1ELb1EEENS1_21CollectiveEpilogueFwdINS6_IJS8_SA_S9_EEENS6_IJNS7_ILi1EEESI_SI_EEESC_SE_Li256ELb1ELb1ELb1ELb0EEENS1_36VarlenDynamicPersistentTileSchedulerILi128ELi64ELi256ELi256ELb1ELb1ELb0ELb0ELb1ELb1EEEEEEEEEvNT_6ParamsE)
        /*0170*/ 	.word	0x00000004


	//----- nvinfo : EIATTR_FRAME_SIZE
	.align		4
.L_72:
        /*0174*/ 	.byte	0x04, 0x11
        /*0176*/ 	.short	(.L_74 - .L_73)
	.align		4
.L_73:
        /*0178*/ 	.word	index@(_ZN7cutlass13device_kernelIN5flash19enable_sm80_to_sm89INS1_16FlashAttnFwdSm80INS1_25CollectiveMainloopFwdSm80ILi8ELi1ELb0EN4cute5tupleIJNS5_1CILi128EEENS7_ILi64EEENS7_ILi192EEEEEELi192ENS_6half_tEfNS_4arch4Sm80ELb0ELb0ELb1ELb1ELb1ELb1ELb1ELb1EEENS1_21CollectiveEpilogueFwdINS6_IJS8_SA_S9_EEENS6_IJNS7_ILi1EEESI_SI_EEESC_SE_Li256ELb1ELb1ELb1ELb0EEENS1_36VarlenDynamicPersistentTileSchedulerILi128ELi64ELi256ELi256ELb1ELb1ELb0ELb0ELb1ELb1EEEEEEEEEvNT_6ParamsE)
        /*017c*/ 	.word	0x00000000


	//----- nvinfo : EIATTR_REGCOUNT
	.align		4
.L_74:
        /*0180*/ 	.byte	0x04, 0x2f
        /*0182*/ 	.short	(.L_76 - .L_75)
	.align		4
.L_75:
        /*0184*/ 	.word	index@(_ZN7cutlass13device_kernelIN5flash19enable_sm80_to_sm89INS1_16FlashAttnFwdSm80INS1_25CollectiveMainloopFwdSm80ILi8ELi1ELb0EN4cute5tupleIJNS5_1CILi128EEENS7_ILi64EEENS7_ILi192EEEEEELi192ENS_6half_tEfNS_4arch4Sm80ELb0ELb0ELb1ELb1ELb1ELb0ELb1ELb1EEENS1_21CollectiveEpilogueFwdINS6_IJS8_SA_S9_EEENS6_IJNS7_ILi1EEESI_SI_EEESC_SE_Li256ELb1ELb1ELb1ELb0EEENS1_36VarlenDynamicPersistentTileSchedulerILi128ELi64ELi256ELi256ELb1ELb1ELb0ELb0ELb1ELb1EEEEEEEEEvNT_6ParamsE)
        /*0188*/ 	.word	0x00000004


	//----- nvinfo : EIATTR_FRAME_SIZE
	.align		4
.L_76:
        /*018c*/ 	.byte	0x04, 0x11
        /*018e*/ 	.short	(.L_78 - .L_77)
	.align		4
.L_77:
        /*0190*/ 	.word	index@(_ZN7cutlass13device_kernelIN5flash19enable_sm80_to_sm89INS1_16FlashAttnFwdSm80INS1_25CollectiveMainloopFwdSm80ILi8ELi1ELb0EN4cute5tupleIJNS5_1CILi128EEENS7_ILi64EEENS7_ILi192EEEEEELi192ENS_6half_tEfNS_4arch4Sm80ELb0ELb0ELb1ELb1ELb1ELb0ELb1ELb1EEENS1_21CollectiveEpilogueFwdINS6_IJS8_SA_S9_EEENS6_IJNS7_ILi1EEESI_SI_EEESC_SE_Li256ELb1ELb1ELb1ELb0EEENS1_36VarlenDynamicPersistentTileSchedulerILi128ELi64ELi256ELi256ELb1ELb1ELb0ELb0ELb1ELb1EEEEEEEEEvNT_6ParamsE)
        /*0194*/ 	.word	0x00000000


	//----- nvinfo : EIATTR_REGCOUNT
	.align		4
.L_78:
        /*0198*/ 	.byte	0x04, 0x2f
        /*019a*/ 	.short	(.L_80 - .L_79)
	.align		4
.L_79:
        /*019c*/ 	.word	index@(_ZN7cutlass13device_kernelIN5flash19enable_sm80_to_sm89INS1_16FlashAttnFwdSm80INS1_25CollectiveMainloopFwdSm80ILi8ELi1ELb0EN4cute5tupleIJNS5_1CILi128EEENS7_ILi64EEENS7_ILi192EEEEEELi192ENS_6half_tEfNS_4arch4Sm80ELb0ELb0ELb1ELb0ELb1ELb0ELb1ELb1EEENS1_21CollectiveEpilogueFwdINS6_IJS8_SA_S9_EEENS6_IJNS7_ILi1EEESI_SI_EEESC_SE_Li256ELb0ELb1ELb1ELb0EEENS1_19SingleTileSchedulerILb0ELb1ELb1ELi128EEEEEEEEEvNT_6ParamsE)
        /*01a0*/ 	.word	0x00000004


	//----- nvinfo : EIATTR_FRAME_SIZE
	.align		4
.L_80:
        /*01a4*/ 	.byte	0x04, 0x11
        /*01a6*/ 	.short	(.L_82 - .L_81)
	.align		4
.L_81:
        /*01a8*/ 	.word	index@(_ZN7cutlass13device_kernelIN5flash19enable_sm80_to_sm89INS1_16FlashAttnFwdSm80INS1_25CollectiveMainloopFwdSm80ILi8ELi1ELb0EN4cute5tupleIJNS5_1CILi128EEENS7_ILi64EEENS7_ILi192EEEEEELi192ENS_6half_tEfNS_4arch4Sm80ELb0ELb0ELb1ELb0ELb1ELb0ELb1ELb1EEENS1_21CollectiveEpilogueFwdINS6_IJS8_SA_S9_EEENS6_IJNS7_ILi1EEESI_SI_EEESC_SE_Li256ELb0ELb1ELb1ELb0EEENS1_19SingleTileSchedulerILb0ELb1ELb1ELi128EEEEEEEEEvNT_6ParamsE)
        /*01ac*/ 	.word	0x00000000


	//----- nvinfo : EIATTR_MIN_STACK_SIZE
	.align		4
.L_82:
        /*01b0*/ 	.byte	0x04, 0x12
        /*01b2*/ 	.short	(.L_84 - .L_83)
	.align		4
.L_83:
        /*01b4*/ 	.word	index@(_ZN7cutlass13device_kernelIN5flash19enable_sm80_to_sm89INS1_16FlashAttnFwdSm80INS1_25CollectiveMainloopFwdSm80ILi8ELi1ELb0EN4cute5tupleIJNS5_1CILi128EEENS7_ILi64EEENS7_ILi192EEEEEELi192ENS_6half_tEfNS_4arch4Sm80ELb0ELb0ELb1ELb0ELb1ELb0ELb1ELb1EEENS1_21CollectiveEpilogueFwdINS6_IJS8_SA_S9_EEENS6_IJNS7_ILi1EEESI_SI_EEESC_SE_Li256ELb0ELb1ELb1ELb0EEENS1_19SingleTileSchedulerILb0ELb1ELb1ELi128EEEEEEEEEvNT_6ParamsE)
        /*01b8*/ 	.word	0x00000000


	//----- nvinfo : EIATTR_MIN_STACK_SIZE
	.align		4
.L_84:
        /*01bc*/ 	.byte	0x04, 0x12
        /*01be*/ 	.short	(.L_86 - .L_85)
	.align		4
.L_85:
        /*01c0*/ 	.word	index@(_ZN7cutlass13device_kernelIN5flash19enable_sm80_to_sm89INS1_16FlashAttnFwdSm80INS1_25CollectiveMainloopFwdSm80ILi8ELi1ELb0EN4cute5tupleIJNS5_1CILi128EEENS7_ILi64EEENS7_ILi192EEEEEELi192ENS_6half_tEfNS_4arch4Sm80ELb0ELb0ELb1ELb1ELb1ELb0ELb1ELb1EEENS1_21CollectiveEpilogueFwdINS6_IJS8_SA_S9_EEENS6_IJNS7_ILi1EEESI_SI_EEESC_SE_Li256ELb1ELb1ELb1ELb0EEENS1_36VarlenDynamicPersistentTileSchedulerILi128ELi64ELi256ELi256ELb1ELb1ELb0ELb0ELb1ELb1EEEEEEEEEvNT_6ParamsE)
        /*01c4*/ 	.word	0x00000000


	//----- nvinfo : EIATTR_MIN_STACK_SIZE
	.align		4
.L_86:
        /*01c8*/ 	.byte	0x04, 0x12
        /*01ca*/ 	.short	(.L_88 - .L_87)
	.align		4
.L_87:
        /*01cc*/ 	.word	index@(_ZN7cutlass13device_kernelIN5flash19enable_sm80_to_sm89INS1_16FlashAttnFwdSm80INS1_25CollectiveMainloopFwdSm80ILi8ELi1ELb0EN4cute5tupleIJNS5_1CILi128EEENS7_ILi64EEENS7_ILi192EEEEEELi192ENS_6half_tEfNS_4arch4Sm80ELb0ELb0ELb1ELb1ELb1ELb1ELb1ELb1EEENS1_21CollectiveEpilogueFwdINS6_IJS8_SA_S9_EEENS6_IJNS7_ILi1EEESI_SI_EEESC_SE_Li256ELb1ELb1ELb1ELb0EEENS1_36VarlenDynamicPersistentTileSchedulerILi128ELi64ELi256ELi256ELb1ELb1ELb0ELb0ELb1ELb1EEEEEEEEEvNT_6ParamsE)
        /*01d0*/ 	.word	0x00000000


	//----- nvinfo : EIATTR_MIN_STACK_SIZE
	.align		4
.L_88:
        /*01d4*/ 	.byte	0x04, 0x12
        /*01d6*/ 	.short	(.L_90 - .L_89)
	.align		4
.L_89:
        /*01d8*/ 	.word	index@(_ZN7cutlass13device_kernelIN5flash19enable_sm80_to_sm89INS1_16FlashAttnFwdSm80INS1_25CollectiveMainloopFwdSm80ILi8ELi1ELb0EN4cute5tupleIJNS5_1CILi128EEENS7_ILi64EEENS7_ILi192EEEEEELi192ENS_6half_tEfNS_4arch4Sm80ELb0ELb1ELb1ELb0ELb1ELb0ELb1ELb1EEENS1_21CollectiveEpilogueFwdINS6_IJS8_SA_S9_EEENS6_IJNS7_ILi1EEESI_SI_EEESC_SE_Li256ELb0ELb1ELb1ELb0EEENS1_19SingleTileSchedulerILb0ELb1ELb1ELi128EEEEEEEEEvNT_6ParamsE)
        /*01dc*/ 	.word	0x00000000


	//----- nvinfo : EIATTR_MIN_STACK_SIZE
	.align		4
.L_90:
        /*01e0*/ 	.byte	0x04, 0x12
        /*01e2*/ 	.short	(.L_92 - .L_91)
	.align		4
.L_91:
        /*01e4*/ 	.word	index@(_ZN7cutlass13device_kernelIN5flash19enable_sm80_to_sm89INS1_16FlashAttnFwdSm80INS1_25CollectiveMainloopFwdSm80ILi8ELi1ELb0EN4cute5tupleIJNS5_1CILi128EEENS7_ILi64EEENS7_ILi192EEEEEELi192ENS_6half_tEfNS_4arch4Sm80ELb0ELb1ELb1ELb1ELb1ELb0ELb1ELb1EEENS1_21CollectiveEpilogueFwdINS6_IJS8_SA_S9_EEENS6_IJNS7_ILi1EEESI_SI_EEESC_SE_Li256ELb1ELb1ELb1ELb0EEENS1_36VarlenDynamicPersistentTileSchedulerILi128ELi64ELi256ELi256ELb1ELb1ELb0ELb1ELb0ELb1EEEEEEEEEvNT_6ParamsE)
        /*01e8*/ 	.word	0x00000000


	//----- nvinfo : EIATTR_MIN_STACK_SIZE
	.align		4
.L_92:
        /*01ec*/ 	.byte	0x04, 0x12
        /*01ee*/ 	.short	(.L_94 - .L_93)
	.align		4
.L_93:
        /*01f0*/ 	.word	index@(_ZN7cutlass13device_kernelIN5flash19enable_sm80_to_sm89INS1_16FlashAttnFwdSm80INS1_25CollectiveMainloopFwdSm80ILi8ELi1ELb0EN4cute5tupleIJNS5_1CILi128EEENS7_ILi64EEENS7_ILi192EEEEEELi192ENS_6half_tEfNS_4arch4Sm80ELb0ELb1ELb1ELb1ELb1ELb1ELb1ELb1EEENS1_21CollectiveEpilogueFwdINS6_IJS8_SA_S9_EEENS6_IJNS7_ILi1EEESI_SI_EEESC_SE_Li256ELb1ELb1ELb1ELb0EEENS1_36VarlenDynamicPersistentTileSchedulerILi128ELi64ELi256ELi256ELb1ELb1ELb0ELb1ELb0ELb1EEEEEEEEEvNT_6ParamsE)
        /*01f4*/ 	.word	0x00000000


	//----- nvinfo : EIATTR_MIN_STACK_SIZE
	.align		4
.L_94:
        /*01f8*/ 	.byte	0x04, 0x12
        /*01fa*/ 	.short	(.L_96 - .L_95)
	.align		4
.L_95:
        /*01fc*/ 	.word	index@(_ZN7cutlass13device_kernelIN5flash19enable_sm80_to_sm89INS1_16FlashAttnFwdSm80INS1_25CollectiveMainloopFwdSm80ILi8ELi1ELb0EN4cute5tupleIJNS5_1CILi128EEENS7_ILi64EEENS7_ILi192EEEEEELi192ENS_6half_tEfNS_4arch4Sm80ELb1ELb0ELb1ELb0ELb1ELb0ELb1ELb1EEENS1_21CollectiveEpilogueFwdINS6_IJS8_SA_S9_EEENS6_IJNS7_ILi1EEESI_SI_EEESC_SE_Li256ELb0ELb1ELb1ELb0EEENS1_30DynamicPersistentTileSchedulerILi256ELi256ELb1ELb1ELb0EEEEEEEEEvNT_6ParamsE)
        /*0200*/ 	.word	0x00000000


	//----- nvinfo : EIATTR_MIN_STACK_SIZE
	.align		4
.L_96:
        /*0204*/ 	.byte	0x04, 0x12
        /*0206*/ 	.short	(.L_98 - .L_97)
	.align		4
.L_97:
        /*0208*/ 	.word	index@(_ZN7cutlass13device_kernelIN5flash19enable_sm80_to_sm89INS1_16FlashAttnFwdSm80INS1_25CollectiveMainloopFwdSm80ILi8ELi1ELb0EN4cute5tupleIJNS5_1CILi128EEENS7_ILi64EEENS7_ILi192EEEEEELi192ENS_6half_tEfNS_4arch4Sm80ELb1ELb0ELb1ELb1ELb1ELb0ELb1ELb1EEENS1_21CollectiveEpilogueFwdINS6_IJS8_SA_S9_EEENS6_IJNS7_ILi1EEESI_SI_EEESC_SE_Li256ELb1ELb1ELb1ELb0EEENS1_36VarlenDynamicPersistentTileSchedulerILi128ELi64ELi256ELi256ELb1ELb1ELb0ELb1ELb1ELb1EEEEEEEEEvNT_6ParamsE)
        /*020c*/ 	.word	0x00000000


	//----- nvinfo : EIATTR_MIN_STACK_SIZE
	.align		4
.L_98:
        /*0210*/ 	.byte	0x04, 0x12
        /*0212*/ 	.short	(.L_100 - .L_99)
	.align		4
.L_99:
        /*0214*/ 	.word	index@(_ZN7cutlass13device_kernelIN5flash19enable_sm80_to_sm89INS1_16FlashAttnFwdSm80INS1_25CollectiveMainloopFwdSm80ILi8ELi1ELb0EN4cute5tupleIJNS5_1CILi128EEENS7_ILi64EEENS7_ILi192EEEEEELi192ENS_6half_tEfNS_4arch4Sm80ELb1ELb0ELb1ELb1ELb1ELb1ELb1ELb1EEENS1_21CollectiveEpilogueFwdINS6_IJS8_SA_S9_EEENS6_IJNS7_ILi1EEESI_SI_EEESC_SE_Li256ELb1ELb1ELb1ELb0EEENS1_36VarlenDynamicPersistentTileSchedulerILi128ELi64ELi256ELi256ELb1ELb1ELb0ELb1ELb1ELb1EEEEEEEEEvNT_6ParamsE)
        /*0218*/ 	.word	0x00000000


	//----- nvinfo : EIATTR_MIN_STACK_SIZE
	.align		4
.L_100:
        /*021c*/ 	.byte	0x04, 0x12
        /*021e*/ 	.short	(.L_102 - .L_101)
	.align		4
.L_101:
        /*0220*/ 	.word	index@(_ZN7cutlass13device_kernelIN5flash19enable_sm80_to_sm89INS1_16FlashAttnFwdSm80INS1_25CollectiveMainloopFwdSm80ILi8ELi2ELb0EN4cute5tupleIJNS5_1CILi128EEENS7_ILi64EEENS7_ILi192EEEEEELi192ENS_6half_tEfNS_4arch4Sm80ELb0ELb0ELb1ELb0ELb1ELb0ELb1ELb1EEENS1_21CollectiveEpilogueFwdINS6_IJS8_SA_S9_EEENS6_IJNS7_ILi1EEESI_SI_EEESC_SE_Li256ELb0ELb1ELb1ELb0EEENS1_19SingleTileSchedulerILb0ELb1ELb1ELi128EEEEEEEEEvNT_6ParamsE)
        /*0224*/ 	.word	0x00000000


	//----- nvinfo : EIATTR_MIN_STACK_SIZE
	.align		4
.L_102:
        /*0228*/ 	.byte	0x04, 0x12
        /*022a*/ 	.short	(.L_104 - .L_103)
	.align		4
.L_103:
        /*022c*/ 	.word	index@(_ZN7cutlass13device_kernelIN5flash19enable_sm80_to_sm89INS1_16FlashAttnFwdSm80INS1_25CollectiveMainloopFwdSm80ILi8ELi2ELb0EN4cute5tupleIJNS5_1CILi128EEENS7_ILi64EEENS7_ILi192EEEEEELi192ENS_6half_tEfNS_4arch4Sm80ELb0ELb0ELb1ELb1ELb1ELb0ELb1ELb1EEENS1_21CollectiveEpilogueFwdINS6_IJS8_SA_S9_EEENS6_IJNS7_ILi1EEESI_SI_EEESC_SE_Li256ELb1ELb1ELb1ELb0EEENS1_36VarlenDynamicPersistentTileSchedulerILi128ELi64ELi256ELi256ELb1ELb1ELb0ELb0ELb1ELb1EEEEEEEEEvNT_6ParamsE)
        /*0230*/ 	.word	0x00000000


	//----- nvinfo : EIATTR_MIN_STACK_SIZE
	.align		4
.L_104:
        /*0234*/ 	.byte	0x04, 0x12
        /*0236*/ 	.short	(.L_106 - .L_105)
	.align		4
.L_105:
        /*0238*/ 	.word	index@(_ZN7cutlass13device_kernelIN5flash19enable_sm80_to_sm89INS1_16FlashAttnFwdSm80INS1_25CollectiveMainloopFwdSm80ILi8ELi2ELb0EN4cute5tupleIJNS5_1CILi128EEENS7_ILi64EEENS7_ILi192EEEEEELi192ENS_6half_tEfNS_4arch4Sm80ELb0ELb0ELb1ELb1ELb1ELb1ELb1ELb1EEENS1_21CollectiveEpilogueFwdINS6_IJS8_SA_S9_EEENS6_IJNS7_ILi1EEESI_SI_EEESC_SE_Li256ELb1ELb1ELb1ELb0EEENS1_36VarlenDynamicPersistentTileSchedulerILi128ELi64ELi256ELi256ELb1ELb1ELb0ELb0ELb1ELb1EEEEEEEEEvNT_6ParamsE)
        /*023c*/ 	.word	0x00000000


	//----- nvinfo : EIATTR_MIN_STACK_SIZE
	.align		4
.L_106:
        /*0240*/ 	.byte	0x04, 0x12
        /*0242*/ 	.short	(.L_108 - .L_107)
	.align		4
.L_107:
        /*0244*/ 	.word	index@(_ZN7cutlass13device_kernelIN5flash19enable_sm80_to_sm89INS1_16FlashAttnFwdSm80INS1_25CollectiveMainloopFwdSm80ILi8ELi2ELb0EN4cute5tupleIJNS5_1CILi128EEENS7_ILi64EEENS7_ILi192EEEEEELi192ENS_6half_tEfNS_4arch4Sm80ELb0ELb1ELb1ELb0ELb1ELb0ELb1ELb1EEENS1_21CollectiveEpilogueFwdINS6_IJS8_SA_S9_EEENS6_IJNS7_ILi1EEESI_SI_EEESC_SE_Li256ELb0ELb1ELb1ELb0EEENS1_19SingleTileSchedulerILb0ELb1ELb1ELi128EEEEEEEEEvNT_6ParamsE)
        /*0248*/ 	.word	0x00000000


	//----- nvinfo : EIATTR_MIN_STACK_SIZE
	.align		4
.L_108:
        /*024c*/ 	.byte	0x04, 0x12
        /*024e*/ 	.short	(.L_110 - .L_109)
	.align		4
.L_109:
        /*0250*/ 	.word	index@(_ZN7cutlass13device_kernelIN5flash19enable_sm80_to_sm89INS1_16FlashAttnFwdSm80INS1_25CollectiveMainloopFwdSm80ILi8ELi2ELb0EN4cute5tupleIJNS5_1CILi128EEENS7_ILi64EEENS7_ILi192EEEEEELi192ENS_6half_tEfNS_4arch4Sm80ELb0ELb1ELb1ELb1ELb1ELb0ELb1ELb1EEENS1_21CollectiveEpilogueFwdINS6_IJS8_SA_S9_EEENS6_IJNS7_ILi1EEESI_SI_EEESC_SE_Li256ELb1ELb1ELb1ELb0EEENS1_36VarlenDynamicPersistentTileSchedulerILi128ELi64ELi256ELi256ELb1ELb1ELb0ELb1ELb0ELb1EEEEEEEEEvNT_6ParamsE)
        /*0254*/ 	.word	0x00000000


	//----- nvinfo : EIATTR_MIN_STACK_SIZE
	.align		4
.L_110:
        /*0258*/ 	.byte	0x04, 0x12
        /*025a*/ 	.short	(.L_112 - .L_111)
	.align		4
.L_111:
        /*025c*/ 	.word	index@(_ZN7cutlass13device_kernelIN5flash19enable_sm80_to_sm89INS1_16FlashAttnFwdSm80INS1_25CollectiveMainloopFwdSm80ILi8ELi2ELb0EN4cute5tupleIJNS5_1CILi128EEENS7_ILi64EEENS7_ILi192EEEEEELi192ENS_6half_tEfNS_4arch4Sm80ELb0ELb1ELb1ELb1ELb1ELb1ELb1ELb1EEENS1_21CollectiveEpilogueFwdINS6_IJS8_SA_S9_EEENS6_IJNS7_ILi1EEESI_SI_EEESC_SE_Li256ELb1ELb1ELb1ELb0EEENS1_36VarlenDynamicPersistentTileSchedulerILi128ELi64ELi256ELi256ELb1ELb1ELb0ELb1ELb0ELb1EEEEEEEEEvNT_6ParamsE)
        /*0260*/ 	.word	0x00000000


	//----- nvinfo : EIATTR_MIN_STACK_SIZE
	.align		4
.L_112:
        /*0264*/ 	.byte	0x04, 0x12
        /*0266*/ 	.short	(.L_114 - .L_113)
	.align		4
.L_113:
        /*0268*/ 	.word	index@(_ZN7cutlass13device_kernelIN5flash19enable_sm80_to_sm89INS1_16FlashAttnFwdSm80INS1_25CollectiveMainloopFwdSm80ILi8ELi2ELb0EN4cute5tupleIJNS5_1CILi128EEENS7_ILi64EEENS7_ILi192EEEEEELi192ENS_6half_tEfNS_4arch4Sm80ELb1ELb0ELb1ELb0ELb1ELb0ELb1ELb1EEENS1_21CollectiveEpilogueFwdINS6_IJS8_SA_S9_EEENS6_IJNS7_ILi1EEESI_SI_EEESC_SE_Li256ELb0ELb1ELb1ELb0EEENS1_30DynamicPersistentTileSchedulerILi256ELi256ELb1ELb1ELb0EEEEEEEEEvNT_6ParamsE)
        /*026c*/ 	.word	0x00000000


	//----- nvinfo : EIATTR_MIN_STACK_SIZE
	.align		4
.L_114:
        /*0270*/ 	.byte	0x04, 0x12
        /*0272*/ 	.short	(.L_116 - .L_115)
	.align		4
.L_115:
        /*0274*/ 	.word	index@(_ZN7cutlass13device_kernelIN5flash19enable_sm80_to_sm89INS1_16FlashAttnFwdSm80INS1_25CollectiveMainloopFwdSm80ILi8ELi2ELb0EN4cute5tupleIJNS5_1CILi128EEENS7_ILi64EEENS7_ILi192EEEEEELi192ENS_6half_tEfNS_4arch4Sm80ELb1ELb0ELb1ELb1ELb1ELb0ELb1ELb1EEENS1_21CollectiveEpilogueFwdINS6_IJS8_SA_S9_EEENS6_IJNS7_ILi1EEESI_SI_EEESC_SE_Li256ELb1ELb1ELb1ELb0EEENS1_36VarlenDynamicPersistentTileSchedulerILi128ELi64ELi256ELi256ELb1ELb1ELb0ELb1ELb1ELb1EEEEEEEEEvNT_6ParamsE)
        /*0278*/ 	.word	0x00000000


	//----- nvinfo : EIATTR_MIN_STACK_SIZE
	.align		4
.L_116:
        /*027c*/ 	.byte	0x04, 0x12
        /*027e*/ 	.short	(.L_118 - .L_117)
	.align		4
.L_117:
        /*0280*/ 	.word	index@(_ZN7cutlass13device_kernelIN5flash19enable_sm80_to_sm89INS1_16FlashAttnFwdSm80INS1_25CollectiveMainloopFwdSm80ILi8ELi2ELb0EN4cute5tupleIJNS5_1CILi128EEENS7_ILi64EEENS7_ILi192EEEEEELi192ENS_6half_tEfNS_4arch4Sm80ELb1ELb0ELb1ELb1ELb1ELb1ELb1ELb1EEENS1_21CollectiveEpilogueFwdINS6_IJS8_SA_S9_EEENS6_IJNS7_ILi1EEESI_SI_EEESC_SE_Li256ELb1ELb1ELb1ELb0EEENS1_36VarlenDynamicPersistentTileSchedulerILi128ELi64ELi256ELi256ELb1ELb1ELb0ELb1ELb1ELb1EEEEEEEEEvNT_6ParamsE)
        /*0284*/ 	.word	0x00000000
.L_118:


//--------------------- .nv.compat                --------------------------
	.section	.nv.compat,"",@"SHT_CUDA_COMPAT_INFO"
	.align	4
        /*0000*/ 	.byte	0x02, 0x09, 0x01, 0x00, 0x02, 0x02, 0x01, 0x00, 0x02, 0x05, 0x05, 0x00, 0x03, 0x07, 0x01, 0x01
        /*0010*/ 	.byte	0x02, 0x03, 0x00, 0x00, 0x02, 0x06, 0x01, 0x00, 0x04, 0x0b, 0x08, 0x00, 0x09, 0x00, 0x00, 0x00
        /*0020*/ 	.byte	0x00, 0x00, 0x00, 0x00


//--------------------- .nv.info._ZN7cutlass13device_kernelIN5flash19enable_sm80_to_sm89INS1_16FlashAttnFwdSm80INS1_25CollectiveMainloopFwdSm80ILi8ELi1ELb0EN4cute5tupleIJNS5_1CILi128EEENS7_ILi64EEENS7_ILi192EEEEEELi192ENS_6half_tEfNS_4arch4Sm80ELb0ELb0ELb1ELb0ELb1ELb0ELb1ELb1EEENS1_21CollectiveEpilogueFwdINS6_IJS8_SA_S9_EEENS6_IJNS7_ILi1EEESI_SI_EEESC_SE_Li256ELb0ELb1ELb1ELb0EEENS1_19SingleTileSchedulerILb0ELb1ELb1ELi128EEEEEEEEEvNT_6ParamsE --------------------------
	.section	.nv.info._ZN7cutlass13device_kernelIN5flash19enable_sm80_to_sm89INS1_16FlashAttnFwdSm80INS1_25CollectiveMainloopFwdSm80ILi8ELi1ELb0EN4cute5tupleIJNS5_1CILi128EEENS7_ILi64EEENS7_ILi192EEEEEELi192ENS_6half_tEfNS_4arch4Sm80ELb0ELb0ELb1ELb0ELb1ELb0ELb1ELb1EEENS1_21CollectiveEpilogueFwdINS6_IJS8_SA_S9_EEENS6_IJNS7_ILi1EEESI_SI_EEESC_SE_Li256ELb0ELb1ELb1ELb0EEENS1_19SingleTileSchedulerILb0ELb1ELb1ELi128EEEEEEEEEvNT_6ParamsE,"",@"SHT_CUDA_INFO"
	.sectionflags	@""
	.align	4


	//----- nvinfo : EIATTR_CUDA_API_VERSION
	.align		4
        /*0000*/ 	.byte	0x04, 0x37
        /*0002*/ 	.short	(.L_120 - .L_119)
.L_119:
        /*0004*/ 	.word	0x00000082


	//----- nvinfo : EIATTR_KPARAM_INFO
	.align		4
.L_120:
        /*0008*/ 	.byte	0x04, 0x17
        /*000a*/ 	.short	(.L_122 - .L_121)
.L_121:
        /*000c*/ 	.word	0x00000000
        /*0010*/ 	.short	0x0000
        /*0012*/ 	.short	0x0000
        /*0014*/ 	.byte	0x00, 0xf0, 0x61, 0x10


	//----- nvinfo : EIATTR_SPARSE_MMA_MASK
	.align		4
.L_122:
        /*0018*/ 	.byte	0x03, 0x50
        /*001a*/ 	.short	0x0000


	//----- nvinfo : EIATTR_MAXREG_COUNT
	.align		4
        /*001c*/ 	.byte	0x03, 0x1b
        /*001e*/ 	.short	0x00ff


	//----- nvinfo : EIATTR_MERCURY_ISA_VERSION
	.align		4
        /*0020*/ 	.byte	0x03, 0x5f
        /*0022*/ 	.short	0x0101


	//----- nvinfo : EIATTR_VRC_CTA_INIT_COUNT
	.align		4
        /*0024*/ 	.byte	0x02, 0x4a
	.zero		1
	.zero		1


	//----- nvinfo : EIATTR_EXIT_INSTR_OFFSETS
	.align		4
        /*0028*/ 	.byte	0x04, 0x1c
        /*002a*/ 	.short	(.L_124 - .L_123)


	//   ....[0]....
.L_123:
        /*002c*/ 	.word	0x00000010


	//----- nvinfo : EIATTR_MAX_THREADS
	.align		4
.L_124:
        /*0030*/ 	.byte	0x04, 0x05
        /*0032*/ 	.short	(.L_126 - .L_125)
.L_125:
        /*0034*/ 	.word	0x00000100
        /*0038*/ 	.word	0x00000001
        /*003c*/ 	.word	0x00000001


	//----- nvinfo : EIATTR_CBANK_PARAM_SIZE
	.align		4
.L_126:
        /*0040*/ 	.byte	0x03, 0x19
        /*0042*/ 	.short	0x0418


	//----- nvinfo : EIATTR_PARAM_CBANK
	.align		4
        /*0044*/ 	.byte	0x04, 0x0a
        /*0046*/ 	.short	(.L_128 - .L_127)
	.align		4
.L_127:
        /*0048*/ 	.word	index@(.nv.constant0._ZN7cutlass13device_kernelIN5flash19enable_sm80_to_sm89INS1_16FlashAttnFwdSm80INS1_25CollectiveMainloopFwdSm80ILi8ELi1ELb0EN4cute5tupleIJNS5_1CILi128EEENS7_ILi64EEENS7_ILi192EEEEEELi192ENS_6half_tEfNS_4arch4Sm80ELb0ELb0ELb1ELb0ELb1ELb0ELb1ELb1EEENS1_21CollectiveEpilogueFwdINS6_IJS8_SA_S9_EEENS6_IJNS7_ILi1EEESI_SI_EEESC_SE_Li256ELb0ELb1ELb1ELb0EEENS1_19SingleTileSchedulerILb0ELb1ELb1ELi128EEEEEEEEEvNT_6ParamsE)
        /*004c*/ 	.short	0x0380
        /*004e*/ 	.short	0x0418


	//----- nvinfo : EIATTR_SW_WAR
	.align		4
.L_128:
        /*0050*/ 	.byte	0x04, 0x36
        /*0052*/ 	.short	(.L_130 - .L_129)
.L_129:
        /*0054*/ 	.word	0x00000008
.L_130:


//--------------------- .nv.info._ZN7cutlass13device_kernelIN5flash19enable_sm80_to_sm89INS1_16FlashAttnFwdSm80INS1_25CollectiveMainloopFwdSm80ILi8ELi1ELb0EN4cute5tupleIJNS5_1CILi128EEENS7_ILi64EEENS7_ILi192EEEEEELi192ENS_6half_tEfNS_4arch4Sm80ELb0ELb0ELb1ELb1ELb1ELb0ELb1ELb1EEENS1_21CollectiveEpilogueFwdINS6_IJS8_SA_S9_EEENS6_IJNS7_ILi1EEESI_SI_EEESC_SE_Li256ELb1ELb1ELb1ELb0EEENS1_36VarlenDynamicPersistentTileSchedulerILi128ELi64ELi256ELi256ELb1ELb1ELb0ELb0ELb1ELb1EEEEEEEEEvNT_6ParamsE --------------------------
	.section	.nv.info._ZN7cutlass13device_kernelIN5flash19enable_sm80_to_sm89INS1_16FlashAttnFwdSm80INS1_25CollectiveMainloopFwdSm80ILi8ELi1ELb0EN4cute5tupleIJNS5_1CILi128EEENS7_ILi64EEENS7_ILi192EEEEEELi192ENS_6half_tEfNS_4arch4Sm80ELb0ELb0ELb1ELb1ELb1ELb0ELb1ELb1EEENS1_21CollectiveEpilogueFwdINS6_IJS8_SA_S9_EEENS6_IJNS7_ILi1EEESI_SI_EEESC_SE_Li256ELb1ELb1ELb1ELb0EEENS1_36VarlenDynamicPersistentTileSchedulerILi128ELi64ELi256ELi256ELb1ELb1ELb0ELb0ELb1ELb1EEEEEEEEEvNT_6ParamsE,"",@"SHT_CUDA_INFO"
	.sectionflags	@""
	.align	4


	//----- nvinfo : EIATTR_CUDA_API_VERSION
	.align		4
        /*0000*/ 	.byte	0x04, 0x37
        /*0002*/ 	.short	(.L_132 - .L_131)
.L_131:
        /*0004*/ 	.word	0x00000082


	//----- nvinfo : EIATTR_KPARAM_INFO
	.align		4
.L_132:
        /*0008*/ 	.byte	0x04, 0x17
        /*000a*/ 	.short	(.L_134 - .L_133)
.L_133:
        /*000c*/ 	.word	0x00000000
        /*0010*/ 	.short	0x0000
        /*0012*/ 	.short	0x0000
        /*0014*/ 	.byte	0x00, 0xf0, 0xe1, 0x10


	//----- nvinfo : EIATTR_SPARSE_MMA_MASK
	.align		4
.L_134:
        /*0018*/ 	.byte	0x03, 0x50
        /*001a*/ 	.short	0x0000


	//----- nvinfo : EIATTR_MAXREG_COUNT
	.align		4
        /*001c*/ 	.byte	0x03, 0x1b
        /*001e*/ 	.short	0x00ff


	//----- nvinfo : EIATTR_MERCURY_ISA_VERSION
	.align		4
        /*0020*/ 	.byte	0x03, 0x5f
        /*0022*/ 	.short	0x0101


	//----- nvinfo : EIATTR_VRC_CTA_INIT_COUNT
	.align		4
        /*0024*/ 	.byte	0x02, 0x4a
	.zero		1
	.zero		1


	//----- nvinfo : EIATTR_EXIT_INSTR_OFFSETS
	.align		4
        /*0028*/ 	.byte	0x04, 0x1c
        /*002a*/ 	.short	(.L_136 - .L_135)


	//   ....[0]....
.L_135:
        /*002c*/ 	.word	0x00000010


	//----- nvinfo : EIATTR_MAX_THREADS
	.align		4
.L_136:
        /*0030*/ 	.byte	0x04, 0x05
        /*0032*/ 	.short	(.L_138 - .L_137)
.L_137:
        /*0034*/ 	.word	0x00000100
        /*0038*/ 	.word	0x00000001
        /*003c*/ 	.word	0x00000001


	//----- nvinfo : EIATTR_CBANK_PARAM_SIZE
	.align		4
.L_138:
        /*0040*/ 	.byte	0x03, 0x19
        /*0042*/ 	.short	0x0438


	//----- nvinfo : EIATTR_PARAM_CBANK
	.align		4
        /*0044*/ 	.byte	0x04, 0x0a
        /*0046*/ 	.short	(.L_140 - .L_139)
	.align		4
.L_139:
        /*0048*/ 	.word	index@(.nv.constant0._ZN7cutlass13device_kernelIN5flash19enable_sm80_to_sm89INS1_16FlashAttnFwdSm80INS1_25CollectiveMainloopFwdSm80ILi8ELi1ELb0EN4cute5tupleIJNS5_1CILi128EEENS7_ILi64EEENS7_ILi192EEEEEELi192ENS_6half_tEfNS_4arch4Sm80ELb0ELb0ELb1ELb1ELb1ELb0ELb1ELb1EEENS1_21CollectiveEpilogueFwdINS6_IJS8_SA_S9_EEENS6_IJNS7_ILi1EEESI_SI_EEESC_SE_Li256ELb1ELb1ELb1ELb0EEENS1_36VarlenDynamicPersistentTileSchedulerILi128ELi64ELi256ELi256ELb1ELb1ELb0ELb0ELb1ELb1EEEEEEEEEvNT_6ParamsE)
        /*004c*/ 	.short	0x0380
        /*004e*/ 	.short	0x0438


	//----- nvinfo : EIATTR_SW_WAR
	.align		4
.L_140:
        /*0050*/ 	.byte	0x04, 0x36
        /*0052*/ 	.short	(.L_142 - .L_141)
.L_141:
        /*0054*/ 	.word	0x00000008
.L_142:


//--------------------- .nv.info._ZN7cutlass13device_kernelIN5flash19enable_sm80_to_sm89INS1_16FlashAttnFwdSm80INS1_25CollectiveMainloopFwdSm80ILi8ELi1ELb0EN4cute5tupleIJNS5_1CILi128EEENS7_ILi64EEENS7_ILi192EEEEEELi192ENS_6half_tEfNS_4arch4Sm80ELb0ELb0ELb1ELb1ELb1ELb1ELb1ELb1EEENS1_21CollectiveEpilogueFwdINS6_IJS8_SA_S9_EEENS6_IJNS7_ILi1EEESI_SI_EEESC_SE_Li256ELb1ELb1ELb1ELb0EEENS1_36VarlenDynamicPersistentTileSchedulerILi128ELi64ELi256ELi256ELb1ELb1ELb0ELb0ELb1ELb1EEEEEEEEEvNT_6ParamsE --------------------------
	.section	.nv.info._ZN7cutlass13device_kernelIN5flash19enable_sm80_to_sm89INS1_16FlashAttnFwdSm80INS1_25CollectiveMainloopFwdSm80ILi8ELi1ELb0EN4cute5tupleIJNS5_1CILi128EEENS7_ILi64EEENS7_ILi192EEEEEELi192ENS_6half_tEfNS_4arch4Sm80ELb0ELb0ELb1ELb1ELb1ELb1ELb1ELb1EEENS1_21CollectiveEpilogueFwdINS6_IJS8_SA_S9_EEENS6_IJNS7_ILi1EEESI_SI_EEESC_SE_Li256ELb1ELb1ELb1ELb0EEENS1_36VarlenDynamicPersistentTileSchedulerILi128ELi64ELi256ELi256ELb1ELb1ELb0ELb0ELb1ELb1EEEEEEEEEvNT_6ParamsE,"",@"SHT_CUDA_INFO"
	.sectionflags	@""
	.align	4


	//----- nvinfo : EIATTR_CUDA_API_VERSION
	.align		4
        /*0000*/ 	.byte	0x04, 0x37
        /*0002*/ 	.short	(.L_144 - .L_143)
.L_143:
        /*0004*/ 	.word	0x00000082


	//----- nvinfo : EIATTR_KPARAM_INFO
	.align		4
.L_144:
        /*0008*/ 	.byte	0x04, 0x17
        /*000a*/ 	.short	(.L_146 - .L_145)
.L_145:
        /*000c*/ 	.word	0x00000000
        /*0010*/ 	.short	0x0000
        /*0012*/ 	.short	0x0000
        /*0014*/ 	.byte	0x00, 0xf0, 0xe1, 0x10


	//----- nvinfo : EIATTR_SPARSE_MMA_MASK
	.align		4
.L_146:
        /*0018*/ 	.byte	0x03, 0x50
        /*001a*/ 	.short	0x0000


	//----- nvinfo : EIATTR_MAXREG_COUNT
	.align		4
        /*001c*/ 	.byte	0x03, 0x1b
        /*001e*/ 	.short	0x00ff


	//----- nvinfo : EIATTR_MERCURY_ISA_VERSION
	.align		4
        /*0020*/ 	.byte	0x03, 0x5f
        /*0022*/ 	.short	0x0101


	//----- nvinfo : EIATTR_VRC_CTA_INIT_COUNT
	.align		4
        /*0024*/ 	.byte	0x02, 0x4a
	.zero		1
	.zero		1


	//----- nvinfo : EIATTR_EXIT_INSTR_OFFSETS
	.align		4
        /*0028*/ 	.byte	0x04, 0x1c
        /*002a*/ 	.short	(.L_148 - .L_147)


	//   ....[0]....
.L_147:
        /*002c*/ 	.word	0x00000010


	//----- nvinfo : EIATTR_MAX_THREADS
	.align		4
.L_148:
        /*0030*/ 	.byte	0x04, 0x05
        /*0032*/ 	.short	(.L_150 - .L_149)
.L_149:
        /*0034*/ 	.word	0x00000100
        /*0038*/ 	.word	0x00000001
        /*003c*/ 	.word	0x00000001


	//----- nvinfo : EIATTR_CBANK_PARAM_SIZE
	.align		4
.L_150:
        /*0040*/ 	.byte	0x03, 0x19
        /*0042*/ 	.short	0x0438


	//----- nvinfo : EIATTR_PARAM_CBANK
	.align		4
        /*0044*/ 	.byte	0x04, 0x0a
        /*0046*/ 	.short	(.L_152 - .L_151)
	.align		4
.L_151:
        /*0048*/ 	.word	index@(.nv.constant0._ZN7cutlass13device_kernelIN5flash19enable_sm80_to_sm89INS1_16FlashAttnFwdSm80INS1_25CollectiveMainloopFwdSm80ILi8ELi1ELb0EN4cute5tupleIJNS5_1CILi128EEENS7_ILi64EEENS7_ILi192EEEEEELi192ENS_6half_tEfNS_4arch4Sm80ELb0ELb0ELb1ELb1ELb1ELb1ELb1ELb1EEENS1_21CollectiveEpilogueFwdINS6_IJS8_SA_S9_EEENS6_IJNS7_ILi1EEESI_SI_EEESC_SE_Li256ELb1ELb1ELb1ELb0EEENS1_36VarlenDynamicPersistentTileSchedulerILi128ELi64ELi256ELi256ELb1ELb1ELb0ELb0ELb1ELb1EEEEEEEEEvNT_6ParamsE)
        /*004c*/ 	.short	0x0380
        /*004e*/ 	.short	0x0438


	//----- nvinfo : EIATTR_SW_WAR
	.align		4
.L_152:
        /*0050*/ 	.byte	0x04, 0x36
        /*0052*/ 	.short	(.L_154 - .L_153)
.L_153:
        /*0054*/ 	.word	0x00000008
.L_154:


//--------------------- .nv.info._ZN7cutlass13device_kernelIN5flash19enable_sm80_to_sm89INS1_16FlashAttnFwdSm80INS1_25CollectiveMainloopFwdSm80ILi8ELi1ELb0EN4cute5tupleIJNS5_1CILi128EEENS7_ILi64EEENS7_ILi192EEEEEELi192ENS_6half_tEfNS_4arch4Sm80ELb0ELb1ELb1ELb0ELb1ELb0ELb1ELb1EEENS1_21CollectiveEpilogueFwdINS6_IJS8_SA_S9_EEENS6_IJNS7_ILi1EEESI_SI_EEESC_SE_Li256ELb0ELb1ELb1ELb0EEENS1_19SingleTileSchedulerILb0ELb1ELb1ELi128EEEEEEEEEvNT_6ParamsE --------------------------
	.section	.nv.info._ZN7cutlass13device_kernelIN5flash19enable_sm80_to_sm89INS1_16FlashAttnFwdSm80INS1_25CollectiveMainloopFwdSm80ILi8ELi1ELb0EN4cute5tupleIJNS5_1CILi128EEENS7_ILi64EEENS7_ILi192EEEEEELi192ENS_6half_tEfNS_4arch4Sm80ELb0ELb1ELb1ELb0ELb1ELb0ELb1ELb1EEENS1_21CollectiveEpilogueFwdINS6_IJS8_SA_S9_EEENS6_IJNS7_ILi1EEESI_SI_EEESC_SE_Li256ELb0ELb1ELb1ELb0EEENS1_19SingleTileSchedulerILb0ELb1ELb1ELi128EEEEEEEEEvNT_6ParamsE,"",@"SHT_CUDA_INFO"
	.sectionflags	@""
	.align	4


	//----- nvinfo : EIATTR_CUDA_API_VERSION
	.align		4
        /*0000*/ 	.byte	0x04, 0x37
        /*0002*/ 	.short	(.L_156 - .L_155)
.L_155:
        /*0004*/ 	.word	0x00000082


	//----- nvinfo : EIATTR_KPARAM_INFO
	.align		4
.L_156:
        /*0008*/ 	.byte	0x04, 0x17
        /*000a*/ 	.short	(.L_158 - .L_157)
.L_157:
        /*000c*/ 	.word	0x00000000
        /*0010*/ 	.short	0x0000
        /*0012*/ 	.short	0x0000
        /*0014*/ 	.byte	0x00, 0xf0, 0x61, 0x10


	//----- nvinfo : EIATTR_SPARSE_MMA_MASK
	.align		4
.L_158:
        /*0018*/ 	.byte	0x03, 0x50
        /*001a*/ 	.short	0x0000


	//----- nvinfo : EIATTR_MAXREG_COUNT
	.align		4
        /*001c*/ 	.byte	0x03, 0x1b
        /*001e*/ 	.short	0x00ff


	//----- nvinfo : EIATTR_MERCURY_ISA_VERSION
	.align		4
        /*0020*/ 	.byte	0x03, 0x5f
        /*0022*/ 	.short	0x0101


	//----- nvinfo : EIATTR_VRC_CTA_INIT_COUNT
	.align		4
        /*0024*/ 	.byte	0x02, 0x4a
	.zero		1
	.zero		1


	//----- nvinfo : EIATTR_EXIT_INSTR_OFFSETS
	.align		4
        /*0028*/ 	.byte	0x04, 0x1c
        /*002a*/ 	.short	(.L_160 - .L_159)


	//   ....[0]....
.L_159:
        /*002c*/ 	.word	0x00000010


	//----- nvinfo : EIATTR_MAX_THREADS
	.align		4
.L_160:
        /*0030*/ 	.byte	0x04, 0x05
        /*0032*/ 	.short	(.L_162 - .L_161)
.L_161:
        /*0034*/ 	.word	0x00000100
        /*0038*/ 	.word	0x00000001
        /*003c*/ 	.word	0x00000001


	//----- nvinfo : EIATTR_CBANK_PARAM_SIZE
	.align		4
.L_162:
        /*0040*/ 	.byte	0x03, 0x19
        /*0042*/ 	.short	0x0418


	//----- nvinfo : EIATTR_PARAM_CBANK
	.align		4
        /*0044*/ 	.byte	0x04, 0x0a
        /*0046*/ 	.short	(.L_164 - .L_163)
	.align		4
.L_163:
        /*0048*/ 	.word	index@(.nv.constant0._ZN7cutlass13device_kernelIN5flash19enable_sm80_to_sm89INS1_16FlashAttnFwdSm80INS1_25CollectiveMainloopFwdSm80ILi8ELi1ELb0EN4cute5tupleIJNS5_1CILi128EEENS7_ILi64EEENS7_ILi192EEEEEELi192ENS_6half_tEfNS_4arch4Sm80ELb0ELb1ELb1ELb0ELb1ELb0ELb1ELb1EEENS1_21CollectiveEpilogueFwdINS6_IJS8_SA_S9_EEENS6_IJNS7_ILi1EEESI_SI_EEESC_SE_Li256ELb0ELb1ELb1ELb0EEENS1_19SingleTileSchedulerILb0ELb1ELb1ELi128EEEEEEEEEvNT_6ParamsE)
        /*004c*/ 	.short	0x0380
        /*004e*/ 	.short	0x0418


	//----- nvinfo : EIATTR_SW_WAR
	.align		4
.L_164:
        /*0050*/ 	.byte	0x04, 0x36
        /*0052*/ 	.short	(.L_166 - .L_165)
.L_165:
        /*0054*/ 	.word	0x00000008
.L_166:


//--------------------- .nv.info._ZN7cutlass13device_kernelIN5flash19enable_sm80_to_sm89INS1_16FlashAttnFwdSm80INS1_25CollectiveMainloopFwdSm80ILi8ELi1ELb0EN4cute5tupleIJNS5_1CILi128EEENS7_ILi64EEENS7_ILi192EEEEEELi192ENS_6half_tEfNS_4arch4Sm80ELb0ELb1ELb1ELb1ELb1ELb0ELb1ELb1EEENS1_21CollectiveEpilogueFwdINS6_IJS8_SA_S9_EEENS6_IJNS7_ILi1EEESI_SI_EEESC_SE_Li256ELb1ELb1ELb1ELb0EEENS1_36VarlenDynamicPersistentTileSchedulerILi128ELi64ELi256ELi256ELb1ELb1ELb0ELb1ELb0ELb1EEEEEEEEEvNT_6ParamsE --------------------------
	.section	.nv.info._ZN7cutlass13device_kernelIN5flash19enable_sm80_to_sm89INS1_16FlashAttnFwdSm80INS1_25CollectiveMainloopFwdSm80ILi8ELi1ELb0EN4cute5tupleIJNS5_1CILi128EEENS7_ILi64EEENS7_ILi192EEEEEELi192ENS_6half_tEfNS_4arch4Sm80ELb0ELb1ELb1ELb1ELb1ELb0ELb1ELb1EEENS1_21CollectiveEpilogueFwdINS6_IJS8_SA_S9_EEENS6_IJNS7_ILi1EEESI_SI_EEESC_SE_Li256ELb1ELb1ELb1ELb0EEENS1_36VarlenDynamicPersistentTileSchedulerILi128ELi64ELi256ELi256ELb1ELb1ELb0ELb1ELb0ELb1EEEEEEEEEvNT_6ParamsE,"",@"SHT_CUDA_INFO"
	.sectionflags	@""
	.align	4


	//----- nvinfo : EIATTR_CUDA_API_VERSION
	.align		4
        /*0000*/ 	.byte	0x04, 0x37
        /*0002*/ 	.short	(.L_168 - .L_167)
.L_167:
        /*0004*/ 	.word	0x00000082


	//----- nvinfo : EIATTR_KPARAM_INFO
	.align		4
.L_168:
        /*0008*/ 	.byte	0x04, 0x17
        /*000a*/ 	.short	(.L_170 - .L_169)
.L_169:
        /*000c*/ 	.word	0x00000000
        /*0010*/ 	.short	0x0000
        /*0012*/ 	.short	0x0000
        /*0014*/ 	.byte	0x00, 0xf0, 0xe1, 0x10


	//----- nvinfo : EIATTR_SPARSE_MMA_MASK
	.align		4
.L_170:
        /*0018*/ 	.byte	0x03, 0x50
        /*001a*/ 	.short	0x0000


	//----- nvinfo : EIATTR_MAXREG_COUNT
	.align		4
        /*001c*/ 	.byte	0x03, 0x1b
        /*001e*/ 	.short	0x00ff


	//----- nvinfo : EIATTR_MERCURY_ISA_VERSION
	.align		4
        /*0020*/ 	.byte	0x03, 0x5f
        /*0022*/ 	.short	0x0101


	//----- nvinfo : EIATTR_VRC_CTA_INIT_COUNT
	.align		4
        /*0024*/ 	.byte	0x02, 0x4a
	.zero		1
	.zero		1


	//----- nvinfo : EIATTR_EXIT_INSTR_OFFSETS
	.align		4
        /*0028*/ 	.byte	0x04, 0x1c
        /*002a*/ 	.short	(.L_172 - .L_171)


	//   ....[0]....
.L_171:
        /*002c*/ 	.word	0x00000010


	//----- nvinfo : EIATTR_MAX_THREADS
	.align		4
.L_172:
        /*0030*/ 	.byte	0x04, 0x05
        /*0032*/ 	.short	(.L_174 - .L_173)
.L_173:
        /*0034*/ 	.word	0x00000100
        /*0038*/ 	.word	0x00000001
        /*003c*/ 	.word	0x00000001


	//----- nvinfo : EIATTR_CBANK_PARAM_SIZE
	.align		4
.L_174:
        /*0040*/ 	.byte	0x03, 0x19
        /*0042*/ 	.short	0x0438


	//----- nvinfo : EIATTR_PARAM_CBANK
	.align		4
        /*0044*/ 	.byte	0x04, 0x0a
        /*0046*/ 	.short	(.L_176 - .L_175)
	.align		4
.L_175:
        /*0048*/ 	.word	index@(.nv.constant0._ZN7cutlass13device_kernelIN5flash19enable_sm80_to_sm89INS1_16FlashAttnFwdSm80INS1_25CollectiveMainloopFwdSm80ILi8ELi1ELb0EN4cute5tupleIJNS5_1CILi128EEENS7_ILi64EEENS7_ILi192EEEEEELi192ENS_6half_tEfNS_4arch4Sm80ELb0ELb1ELb1ELb1ELb1ELb0ELb1ELb1EEENS1_21CollectiveEpilogueFwdINS6_IJS8_SA_S9_EEENS6_IJNS7_ILi1EEESI_SI_EEESC_SE_Li256ELb1ELb1ELb1ELb0EEENS1_36VarlenDynamicPersistentTileSchedulerILi128ELi64ELi256ELi256ELb1ELb1ELb0ELb1ELb0ELb1EEEEEEEEEvNT_6ParamsE)
        /*004c*/ 	.short	0x0380
        /*004e*/ 	.short	0x0438


	//----- nvinfo : EIATTR_SW_WAR
	.align		4
.L_176:
        /*0050*/ 	.byte	0x04, 0x36
        /*0052*/ 	.short	(.L_178 - .L_177)
.L_177:
        /*0054*/ 	.word	0x00000008
.L_178:


//--------------------- .nv.info._ZN7cutlass13device_kernelIN5flash19enable_sm80_to_sm89INS1_16FlashAttnFwdSm80INS1_25CollectiveMainloopFwdSm80ILi8ELi1ELb0EN4cute5tupleIJNS5_1CILi128EEENS7_ILi64EEENS7_ILi192EEEEEELi192ENS_6half_tEfNS_4arch4Sm80ELb0ELb1ELb1ELb1ELb1ELb1ELb1ELb1EEENS1_21CollectiveEpilogueFwdINS6_IJS8_SA_S9_EEENS6_IJNS7_ILi1EEESI_SI_EEESC_SE_Li256ELb1ELb1ELb1ELb0EEENS1_36VarlenDynamicPersistentTileSchedulerILi128ELi64ELi256ELi256ELb1ELb1ELb0ELb1ELb0ELb1EEEEEEEEEvNT_6ParamsE --------------------------
	.section	.nv.info._ZN7cutlass13device_kernelIN5flash19enable_sm80_to_sm89INS1_16FlashAttnFwdSm80INS1_25CollectiveMainloopFwdSm80ILi8ELi1ELb0EN4cute5tupleIJNS5_1CILi128EEENS7_ILi64EEENS7_ILi192EEEEEELi192ENS_6half_tEfNS_4arch4Sm80ELb0ELb1ELb1ELb1ELb1ELb1ELb1ELb1EEENS1_21CollectiveEpilogueFwdINS6_IJS8_SA_S9_EEENS6_IJNS7_ILi1EEESI_SI_EEESC_SE_Li256ELb1ELb1ELb1ELb0EEENS1_36VarlenDynamicPersistentTileSchedulerILi128ELi64ELi256ELi256ELb1ELb1ELb0ELb1ELb0ELb1EEEEEEEEEvNT_6ParamsE,"",@"SHT_CUDA_INFO"
	.sectionflags	@""
	.align	4


	//----- nvinfo : EIATTR_CUDA_API_VERSION
	.align		4
        /*0000*/ 	.byte	0x04, 0x37
        /*0002*/ 	.short	(.L_180 - .L_179)
.L_179:
        /*0004*/ 	.word	0x00000082


	//----- nvinfo : EIATTR_KPARAM_INFO
	.align		4
.L_180:
        /*0008*/ 	.byte	0x04, 0x17
        /*000a*/ 	.short	(.L_182 - .L_181)
.L_181:
        /*000c*/ 	.word	0x00000000
        /*0010*/ 	.short	0x0000
        /*0012*/ 	.short	0x0000
        /*0014*/ 	.byte	0x00, 0xf0, 0xe1, 0x10


	//----- nvinfo : EIATTR_SPARSE_MMA_MASK
	.align		4
.L_182:
        /*0018*/ 	.byte	0x03, 0x50
        /*001a*/ 	.short	0x0000


	//----- nvinfo : EIATTR_MAXREG_COUNT
	.align		4
        /*001c*/ 	.byte	0x03, 0x1b
        /*001e*/ 	.short	0x00ff


	//----- nvinfo : EIATTR_MERCURY_ISA_VERSION
	.align		4
        /*0020*/ 	.byte	0x03, 0x5f
        /*0022*/ 	.short	0x0101


	//----- nvinfo : EIATTR_VRC_CTA_INIT_COUNT
	.align		4
        /*0024*/ 	.byte	0x02, 0x4a
	.zero		1
	.zero		1


	//----- nvinfo : EIATTR_EXIT_INSTR_OFFSETS
	.align		4
        /*0028*/ 	.byte	0x04, 0x1c
        /*002a*/ 	.short	(.L_184 - .L_183)


	//   ....[0]....
.L_183:
        /*002c*/ 	.word	0x00000010


	//----- nvinfo : EIATTR_MAX_THREADS
	.align		4
.L_184:
        /*0030*/ 	.byte	0x04, 0x05
        /*0032*/ 	.short	(.L_186 - .L_185)
.L_185:
        /*0034*/ 	.word	0x00000100
        /*0038*/ 	.word	0x00000001
        /*003c*/ 	.word	0x00000001


	//----- nvinfo : EIATTR_CBANK_PARAM_SIZE
	.align		4
.L_186:
        /*0040*/ 	.byte	0x03, 0x19
        /*0042*/ 	.short	0x0438


	//----- nvinfo : EIATTR_PARAM_CBANK
	.align		4
        /*0044*/ 	.byte	0x04, 0x0a
        /*0046*/ 	.short	(.L_188 - .L_187)
	.align		4
.L_187:
        /*0048*/ 	.word	index@(.nv.constant0._ZN7cutlass13device_kernelIN5flash19enable_sm80_to_sm89INS1_16FlashAttnFwdSm80INS1_25CollectiveMainloopFwdSm80ILi8ELi1ELb0EN4cute5tupleIJNS5_1CILi128EEENS7_ILi64EEENS7_ILi192EEEEEELi192ENS_6half_tEfNS_4arch4Sm80ELb0ELb1ELb1ELb1ELb1ELb1ELb1ELb1EEENS1_21CollectiveEpilogueFwdINS6_IJS8_SA_S9_EEENS6_IJNS7_ILi1EEESI_SI_EEESC_SE_Li256ELb1ELb1ELb1ELb0EEENS1_36VarlenDynamicPersistentTileSchedulerILi128ELi64ELi256ELi256ELb1ELb1ELb0ELb1ELb0ELb1EEEEEEEEEvNT_6ParamsE)
        /*004c*/ 	.short	0x0380
        /*004e*/ 	.short	0x0438


	//----- nvinfo : EIATTR_SW_WAR
	.align		4
.L_188:
        /*0050*/ 	.byte	0x04, 0x36
        /*0052*/ 	.short	(.L_190 - .L_189)
.L_189:
        /*0054*/ 	.word	0x00000008
.L_190:


//--------------------- .nv.info._ZN7cutlass13device_kernelIN5flash19enable_sm80_to_sm89INS1_16FlashAttnFwdSm80INS1_25CollectiveMainloopFwdSm80ILi8ELi1ELb0EN4cute5tupleIJNS5_1CILi128EEENS7_ILi64EEENS7_ILi192EEEEEELi192ENS_6half_tEfNS_4arch4Sm80ELb1ELb0ELb1ELb0ELb1ELb0ELb1ELb1EEENS1_21CollectiveEpilogueFwdINS6_IJS8_SA_S9_EEENS6_IJNS7_ILi1EEESI_SI_EEESC_SE_Li256ELb0ELb1ELb1ELb0EEENS1_30DynamicPersistentTileSchedulerILi256ELi256ELb1ELb1ELb0EEEEEEEEEvNT_6ParamsE --------------------------
	.section	.nv.info._ZN7cutlass13device_kernelIN5flash19enable_sm80_to_sm89INS1_16FlashAttnFwdSm80INS1_25CollectiveMainloopFwdSm80ILi8ELi1ELb0EN4cute5tupleIJNS5_1CILi128EEENS7_ILi64EEENS7_ILi192EEEEEELi192ENS_6half_tEfNS_4arch4Sm80ELb1ELb0ELb1ELb0ELb1ELb0ELb1ELb1EEENS1_21CollectiveEpilogueFwdINS6_IJS8_SA_S9_EEENS6_IJNS7_ILi1EEESI_SI_EEESC_SE_Li256ELb0ELb1ELb1ELb0EEENS1_30DynamicPersistentTileSchedulerILi256ELi256ELb1ELb1ELb0EEEEEEEEEvNT_6ParamsE,"",@"SHT_CUDA_INFO"
	.sectionflags	@""
	.align	4


	//----- nvinfo : EIATTR_CUDA_API_VERSION
	.align		4
        /*0000*/ 	.byte	0x04, 0x37
        /*0002*/ 	.short	(.L_192 - .L_191)
.L_191:
        /*0004*/ 	.word	0x00000082


	//----- nvinfo : EIATTR_KPARAM_INFO
	.align		4
.L_192:
        /*0008*/ 	.byte	0x04, 0x17
        /*000a*/ 	.short	(.L_194 - .L_193)
.L_193:
        /*000c*/ 	.word	0x00000000
        /*0010*/ 	.short	0x0000
        /*0012*/ 	.short	0x0000
        /*0014*/ 	.byte	0x00, 0xf0, 0xa1, 0x10


	//----- nvinfo : EIATTR_SPARSE_MMA_MASK
	.align		4
.L_194:
        /*0018*/ 	.byte	0x03, 0x50
        /*001a*/ 	.short	0x0000


	//----- nvinfo : EIATTR_MAXREG_COUNT
	.align		4
        /*001c*/ 	.byte	0x03, 0x1b
        /*001e*/ 	.short	0x00ff


	//----- nvinfo : EIATTR_MERCURY_ISA_VERSION
	.align		4
        /*0020*/ 	.byte	0x03, 0x5f
        /*0022*/ 	.short	0x0101


	//----- nvinfo : EIATTR_VRC_CTA_INIT_COUNT
	.align		4
        /*0024*/ 	.byte	0x02, 0x4a
	.zero		1
	.zero		1


	//----- nvinfo : EIATTR_EXIT_INSTR_OFFSETS
	.align		4
        /*0028*/ 	.byte	0x04, 0x1c
        /*002a*/ 	.short	(.L_196 - .L_195)


	//   ....[0]....
.L_195:
        /*002c*/ 	.word	0x00000010


	//----- nvinfo : EIATTR_MAX_THREADS
	.align		4
.L_196:
        /*0030*/ 	.byte	0x04, 0x05
        /*0032*/ 	.short	(.L_198 - .L_197)
.L_197:
        /*0034*/ 	.word	0x00000100
        /*0038*/ 	.word	0x00000001
        /*003c*/ 	.word	0x00000001


	//----- nvinfo : EIATTR_CBANK_PARAM_SIZE
	.align		4
.L_198:
        /*0040*/ 	.byte	0x03, 0x19
        /*0042*/ 	.short	0x0428


	//----- nvinfo : EIATTR_PARAM_CBANK
	.align		4
        /*0044*/ 	.byte	0x04, 0x0a
        /*0046*/ 	.short	(.L_200 - .L_199)
	.align		4
.L_199:
        /*0048*/ 	.word	index@(.nv.constant0._ZN7cutlass13device_kernelIN5flash19enable_sm80_to_sm89INS1_16FlashAttnFwdSm80INS1_25CollectiveMainloopFwdSm80ILi8ELi1ELb0EN4cute5tupleIJNS5_1CILi128EEENS7_ILi64EEENS7_ILi192EEEEEELi192ENS_6half_tEfNS_4arch4Sm80ELb1ELb0ELb1ELb0ELb1ELb0ELb1ELb1EEENS1_21CollectiveEpilogueFwdINS6_IJS8_SA_S9_EEENS6_IJNS7_ILi1EEESI_SI_EEESC_SE_Li256ELb0ELb1ELb1ELb0EEENS1_30DynamicPersistentTileSchedulerILi256ELi256ELb1ELb1ELb0EEEEEEEEEvNT_6ParamsE)
        /*004c*/ 	.short	0x0380
        /*004e*/ 	.short	0x0428


	//----- nvinfo : EIATTR_SW_WAR
	.align		4
.L_200:
        /*0050*/ 	.byte	0x04, 0x36
        /*0052*/ 	.short	(.L_202 - .L_201)
.L_201:
        /*0054*/ 	.word	0x00000008
.L_202:


//--------------------- .nv.info._ZN7cutlass13device_kernelIN5flash19enable_sm80_to_sm89INS1_16FlashAttnFwdSm80INS1_25CollectiveMainloopFwdSm80ILi8ELi1ELb0EN4cute5tupleIJNS5_1CILi128EEENS7_ILi64EEENS7_ILi192EEEEEELi192ENS_6half_tEfNS_4arch4Sm80ELb1ELb0ELb1ELb1ELb1ELb0ELb1ELb1EEENS1_21CollectiveEpilogueFwdINS6_IJS8_SA_S9_EEENS6_IJNS7_ILi1EEESI_SI_EEESC_SE_Li256ELb1ELb1ELb1ELb0EEENS1_36VarlenDynamicPersistentTileSchedulerILi128ELi64ELi256ELi256ELb1ELb1ELb0ELb1ELb1ELb1EEEEEEEEEvNT_6ParamsE --------------------------
	.section	.nv.info._ZN7cutlass13device_kernelIN5flash19enable_sm80_to_sm89INS1_16FlashAttnFwdSm80INS1_25CollectiveMainloopFwdSm80ILi8ELi1ELb0EN4cute5tupleIJNS5_1CILi128EEENS7_ILi64EEENS7_ILi192EEEEEELi192ENS_6half_tEfNS_4arch4Sm80ELb1ELb0ELb1ELb1ELb1ELb0ELb1ELb1EEENS1_21CollectiveEpilogueFwdINS6_IJS8_SA_S9_EEENS6_IJNS7_ILi1EEESI_SI_EEESC_SE_Li256ELb1ELb1ELb1ELb0EEENS1_36VarlenDynamicPersistentTileSchedulerILi128ELi64ELi256ELi256ELb1ELb1ELb0ELb1ELb1ELb1EEEEEEEEEvNT_6ParamsE,"",@"SHT_CUDA_INFO"
	.sectionflags	@""
	.align	4


	//----- nvinfo : EIATTR_CUDA_API_VERSION
	.align		4
        /*0000*/ 	.byte	0x04, 0x37
        /*0002*/ 	.short	(.L_204 - .L_203)
.L_203:
        /*0004*/ 	.word	0x00000082


	//----- nvinfo : EIATTR_KPARAM_INFO
	.align		4
.L_204:
        /*0008*/ 	.byte	0x04, 0x17
        /*000a*/ 	.short	(.L_206 - .L_205)
.L_205:
        /*000c*/ 	.word	0x00000000
        /*0010*/ 	.short	0x0000
        /*0012*/ 	.short	0x0000
        /*0014*/ 	.byte	0x00, 0xf0, 0xe1, 0x10


	//----- nvinfo : EIATTR_SPARSE_MMA_MASK
	.align		4
.L_206:
        /*0018*/ 	.byte	0x03, 0x50
        /*001a*/ 	.short	0x0000


	//----- nvinfo : EIATTR_MAXREG_COUNT
	.align		4
        /*001c*/ 	.byte	0x03, 0x1b
        /*001e*/ 	.short	0x00ff


	//----- nvinfo : EIATTR_MERCURY_ISA_VERSION
	.align		4
        /*0020*/ 	.byte	0x03, 0x5f
        /*0022*/ 	.short	0x0101


	//----- nvinfo : EIATTR_VRC_CTA_INIT_COUNT
	.align		4
        /*0024*/ 	.byte	0x02, 0x4a
	.zero		1
	.zero		1


	//----- nvinfo : EIATTR_EXIT_INSTR_OFFSETS
	.align		4
        /*0028*/ 	.byte	0x04, 0x1c
        /*002a*/ 	.short	(.L_208 - .L_207)


	//   ....[0]....
.L_207:
        /*002c*/ 	.word	0x00000010


	//----- nvinfo : EIATTR_MAX_THREADS
	.align		4
.L_208:
        /*0030*/ 	.byte	0x04, 0x05
        /*0032*/ 	.short	(.L_210 - .L_209)
.L_209:
        /*0034*/ 	.word	0x00000100
        /*0038*/ 	.word	0x00000001
        /*003c*/ 	.word	0x00000001


	//----- nvinfo : EIATTR_CBANK_PARAM_SIZE
	.align		4
.L_210:
        /*0040*/ 	.byte	0x03, 0x19
        /*0042*/ 	.short	0x0438


	//----- nvinfo : EIATTR_PARAM_CBANK
	.align		4
        /*0044*/ 	.byte	0x04, 0x0a
        /*0046*/ 	.short	(.L_212 - .L_211)
	.align		4
.L_211:
        /*0048*/ 	.word	index@(.nv.constant0._ZN7cutlass13device_kernelIN5flash19enable_sm80_to_sm89INS1_16FlashAttnFwdSm80INS1_25CollectiveMainloopFwdSm80ILi8ELi1ELb0EN4cute5tupleIJNS5_1CILi128EEENS7_ILi64EEENS7_ILi192EEEEEELi192ENS_6half_tEfNS_4arch4Sm80ELb1ELb0ELb1ELb1ELb1ELb0ELb1ELb1EEENS1_21CollectiveEpilogueFwdINS6_IJS8_SA_S9_EEENS6_IJNS7_ILi1EEESI_SI_EEESC_SE_Li256ELb1ELb1ELb1ELb0EEENS1_36VarlenDynamicPersistentTileSchedulerILi128ELi64ELi256ELi256ELb1ELb1ELb0ELb1ELb1ELb1EEEEEEEEEvNT_6ParamsE)
        /*004c*/ 	.short	0x0380
        /*004e*/ 	.short	0x0438


	//----- nvinfo : EIATTR_SW_WAR
	.align		4
.L_212:
        /*0050*/ 	.byte	0x04, 0x36
        /*0052*/ 	.short	(.L_214 - .L_213)
.L_213:
        /*0054*/ 	.word	0x00000008
.L_214:


//--------------------- .nv.info._ZN7cutlass13device_kernelIN5flash19enable_sm80_to_sm89INS1_16FlashAttnFwdSm80INS1_25CollectiveMainloopFwdSm80ILi8ELi1ELb0EN4cute5tupleIJNS5_1CILi128EEENS7_ILi64EEENS7_ILi192EEEEEELi192ENS_6half_tEfNS_4arch4Sm80ELb1ELb0ELb1ELb1ELb1ELb1ELb1ELb1EEENS1_21CollectiveEpilogueFwdINS6_IJS8_SA_S9_EEENS6_IJNS7_ILi1EEESI_SI_EEESC_SE_Li256ELb1ELb1ELb1ELb0EEENS1_36VarlenDynamicPersistentTileSchedulerILi128ELi64ELi256ELi256ELb1ELb1ELb0ELb1ELb1ELb1EEEEEEEEEvNT_6ParamsE --------------------------
	.section	.nv.info._ZN7cutlass13device_kernelIN5flash19enable_sm80_to_sm89INS1_16FlashAttnFwdSm80INS1_25CollectiveMainloopFwdSm80ILi8ELi1ELb0EN4cute5tupleIJNS5_1CILi128EEENS7_ILi64EEENS7_ILi192EEEEEELi192ENS_6half_tEfNS_4arch4Sm80ELb1ELb0ELb1ELb1ELb1ELb1ELb1ELb1EEENS1_21CollectiveEpilogueFwdINS6_IJS8_SA_S9_EEENS6_IJNS7_ILi1EEESI_SI_EEESC_SE_Li256ELb1ELb1ELb1ELb0EEENS1_36VarlenDynamicPersistentTileSchedulerILi128ELi64ELi256ELi256ELb1ELb1ELb0ELb1ELb1ELb1EEEEEEEEEvNT_6ParamsE,"",@"SHT_CUDA_INFO"
	.sectionflags	@""
	.align	4


	//----- nvinfo : EIATTR_CUDA_API_VERSION
	.align		4
        /*0000*/ 	.byte	0x04, 0x37
        /*0002*/ 	.short	(.L_216 - .L_215)
.L_215:
        /*0004*/ 	.word	0x00000082


	//----- nvinfo : EIATTR_KPARAM_INFO
	.align		4
.L_216:
        /*0008*/ 	.byte	0x04, 0x17
        /*000a*/ 	.short	(.L_218 - .L_217)
.L_217:
        /*000c*/ 	.word	0x00000000
        /*0010*/ 	.short	0x0000
        /*0012*/ 	.short	0x0000
        /*0014*/ 	.byte	0x00, 0xf0, 0xe1, 0x10


	//----- nvinfo : EIATTR_SPARSE_MMA_MASK
	.align		4
.L_218:
        /*0018*/ 	.byte	0x03, 0x50
        /*001a*/ 	.short	0x0000


	//----- nvinfo : EIATTR_MAXREG_COUNT
	.align		4
        /*001c*/ 	.byte	0x03, 0x1b
        /*001e*/ 	.short	0x00ff


	//----- nvinfo : EIATTR_MERCURY_ISA_VERSION
	.align		4
        /*0020*/ 	.byte	0x03, 0x5f
        /*0022*/ 	.short	0x0101


	//----- nvinfo : EIATTR_VRC_CTA_INIT_COUNT
	.align		4
        /*0024*/ 	.byte	0x02, 0x4a
	.zero		1
	.zero		1


	//----- nvinfo : EIATTR_EXIT_INSTR_OFFSETS
	.align		4
        /*0028*/ 	.byte	0x04, 0x1c
        /*002a*/ 	.short	(.L_220 - .L_219)


	//   ....[0]....
.L_219:
        /*002c*/ 	.word	0x00000010


	//----- nvinfo : EIATTR_MAX_THREADS
	.align		4
.L_220:
        /*0030*/ 	.byte	0x04, 0x05
        /*0032*/ 	.short	(.L_222 - .L_221)
.L_221:
        /*0034*/ 	.word	0x00000100
        /*0038*/ 	.word	0x00000001
        /*003c*/ 	.word	0x00000001


	//----- nvinfo : EIATTR_CBANK_PARAM_SIZE
	.align		4
.L_222:
        /*0040*/ 	.byte	0x03, 0x19
        /*0042*/ 	.short	0x0438


	//----- nvinfo : EIATTR_PARAM_CBANK
	.align		4
        /*0044*/ 	.byte	0x04, 0x0a
        /*0046*/ 	.short	(.L_224 - .L_223)
	.align		4
.L_223:
        /*0048*/ 	.word	index@(.nv.constant0._ZN7cutlass13device_kernelIN5flash19enable_sm80_to_sm89INS1_16FlashAttnFwdSm80INS1_25CollectiveMainloopFwdSm80ILi8ELi1ELb0EN4cute5tupleIJNS5_1CILi128EEENS7_ILi64EEENS7_ILi192EEEEEELi192ENS_6half_tEfNS_4arch4Sm80ELb1ELb0ELb1ELb1ELb1ELb1ELb1ELb1EEENS1_21CollectiveEpilogueFwdINS6_IJS8_SA_S9_EEENS6_IJNS7_ILi1EEESI_SI_EEESC_SE_Li256ELb1ELb1ELb1ELb0EEENS1_36VarlenDynamicPersistentTileSchedulerILi128ELi64ELi256ELi256ELb1ELb1ELb0ELb1ELb1ELb1EEEEEEEEEvNT_6ParamsE)
        /*004c*/ 	.short	0x0380
        /*004e*/ 	.short	0x0438


	//----- nvinfo : EIATTR_SW_WAR
	.align		4
.L_224:
        /*0050*/ 	.byte	0x04, 0x36
        /*0052*/ 	.short	(.L_226 - .L_225)
.L_225:
        /*0054*/ 	.word	0x00000008
.L_226:


//--------------------- .nv.info._ZN7cutlass13device_kernelIN5flash19enable_sm80_to_sm89INS1_16FlashAttnFwdSm80INS1_25CollectiveMainloopFwdSm80ILi8ELi2ELb0EN4cute5tupleIJNS5_1CILi128EEENS7_ILi64EEENS7_ILi192EEEEEELi192ENS_6half_tEfNS_4arch4Sm80ELb0ELb0ELb1ELb0ELb1ELb0ELb1ELb1EEENS1_21CollectiveEpilogueFwdINS6_IJS8_SA_S9_EEENS6_IJNS7_ILi1EEESI_SI_EEESC_SE_Li256ELb0ELb1ELb1ELb0EEENS1_19SingleTileSchedulerILb0ELb1ELb1ELi128EEEEEEEEEvNT_6ParamsE --------------------------
	.section	.nv.info._ZN7cutlass13device_kernelIN5flash19enable_sm80_to_sm89INS1_16FlashAttnFwdSm80INS1_25CollectiveMainloopFwdSm80ILi8ELi2ELb0EN4cute5tupleIJNS5_1CILi128EEENS7_ILi64EEENS7_ILi192EEEEEELi192ENS_6half_tEfNS_4arch4Sm80ELb0ELb0ELb1ELb0ELb1ELb0ELb1ELb1EEENS1_21CollectiveEpilogueFwdINS6_IJS8_SA_S9_EEENS6_IJNS7_ILi1EEESI_SI_EEESC_SE_Li256ELb0ELb1ELb1ELb0EEENS1_19SingleTileSchedulerILb0ELb1ELb1ELi128EEEEEEEEEvNT_6ParamsE,"",@"SHT_CUDA_INFO"
	.sectionflags	@""
	.align	4


	//----- nvinfo : EIATTR_CUDA_API_VERSION
	.align		4
        /*0000*/ 	.byte	0x04, 0x37
        /*0002*/ 	.short	(.L_228 - .L_227)
.L_227:
        /*0004*/ 	.word	0x00000082


	//----- nvinfo : EIATTR_KPARAM_INFO
	.align		4
.L_228:
        /*0008*/ 	.byte	0x04, 0x17
        /*000a*/ 	.short	(.L_230 - .L_229)
.L_229:
        /*000c*/ 	.word	0x00000000
        /*0010*/ 	.short	0x0000
        /*0012*/ 	.short	0x0000
        /*0014*/ 	.byte	0x00, 0xf0, 0x61, 0x10


	//----- nvinfo : EIATTR_SPARSE_MMA_MASK
	.align		4
.L_230:
        /*0018*/ 	.byte	0x03, 0x50
        /*001a*/ 	.short	0x0000


	//----- nvinfo : EIATTR_MAXREG_COUNT
	.align		4
        /*001c*/ 	.byte	0x03, 0x1b
        /*001e*/ 	.short	0x00ff


	//----- nvinfo : EIATTR_MERCURY_ISA_VERSION
	.align		4
        /*0020*/ 	.byte	0x03, 0x5f
        /*0022*/ 	.short	0x0101


	//----- nvinfo : EIATTR_VRC_CTA_INIT_COUNT
	.align		4
        /*0024*/ 	.byte	0x02, 0x4a
	.zero		1
	.zero		1


	//----- nvinfo : EIATTR_EXIT_INSTR_OFFSETS
	.align		4
        /*0028*/ 	.byte	0x04, 0x1c
        /*002a*/ 	.short	(.L_232 - .L_231)


	//   ....[0]....
.L_231:
        /*002c*/ 	.word	0x00000010


	//----- nvinfo : EIATTR_MAX_THREADS
	.align		4
.L_232:
        /*0030*/ 	.byte	0x04, 0x05
        /*0032*/ 	.short	(.L_234 - .L_233)
.L_233:
        /*0034*/ 	.word	0x00000100
        /*0038*/ 	.word	0x00000001
        /*003c*/ 	.word	0x00000001


	//----- nvinfo : EIATTR_CBANK_PARAM_SIZE
	.align		4
.L_234:
        /*0040*/ 	.byte	0x03, 0x19
        /*0042*/ 	.short	0x0418


	//----- nvinfo : EIATTR_PARAM_CBANK
	.align		4
        /*0044*/ 	.byte	0x04, 0x0a
        /*0046*/ 	.short	(.L_236 - .L_235)
	.align		4
.L_235:
        /*0048*/ 	.word	index@(.nv.constant0._ZN7cutlass13device_kernelIN5flash19enable_sm80_to_sm89INS1_16FlashAttnFwdSm80INS1_25CollectiveMainloopFwdSm80ILi8ELi2ELb0EN4cute5tupleIJNS5_1CILi128EEENS7_ILi64EEENS7_ILi192EEEEEELi192ENS_6half_tEfNS_4arch4Sm80ELb0ELb0ELb1ELb0ELb1ELb0ELb1ELb1EEENS1_21CollectiveEpilogueFwdINS6_IJS8_SA_S9_EEENS6_IJNS7_ILi1EEESI_SI_EEESC_SE_Li256ELb0ELb1ELb1ELb0EEENS1_19SingleTileSchedulerILb0ELb1ELb1ELi128EEEEEEEEEvNT_6ParamsE)
        /*004c*/ 	.short	0x0380
        /*004e*/ 	.short	0x0418


	//----- nvinfo : EIATTR_SW_WAR
	.align		4
.L_236:
        /*0050*/ 	.byte	0x04, 0x36
        /*0052*/ 	.short	(.L_238 - .L_237)
.L_237:
        /*0054*/ 	.word	0x00000008
.L_238:


//--------------------- .nv.info._ZN7cutlass13device_kernelIN5flash19enable_sm80_to_sm89INS1_16FlashAttnFwdSm80INS1_25CollectiveMainloopFwdSm80ILi8ELi2ELb0EN4cute5tupleIJNS5_1CILi128EEENS7_ILi64EEENS7_ILi192EEEEEELi192ENS_6half_tEfNS_4arch4Sm80ELb0ELb0ELb1ELb1ELb1ELb0ELb1ELb1EEENS1_21CollectiveEpilogueFwdINS6_IJS8_SA_S9_EEENS6_IJNS7_ILi1EEESI_SI_EEESC_SE_Li256ELb1ELb1ELb1ELb0EEENS1_36VarlenDynamicPersistentTileSchedulerILi128ELi64ELi256ELi256ELb1ELb1ELb0ELb0ELb1ELb1EEEEEEEEEvNT_6ParamsE --------------------------
	.section	.nv.info._ZN7cutlass13device_kernelIN5flash19enable_sm80_to_sm89INS1_16FlashAttnFwdSm80INS1_25CollectiveMainloopFwdSm80ILi8ELi2ELb0EN4cute5tupleIJNS5_1CILi128EEENS7_ILi64EEENS7_ILi192EEEEEELi192ENS_6half_tEfNS_4arch4Sm80ELb0ELb0ELb1ELb1ELb1ELb0ELb1ELb1EEENS1_21CollectiveEpilogueFwdINS6_IJS8_SA_S9_EEENS6_IJNS7_ILi1EEESI_SI_EEESC_SE_Li256ELb1ELb1ELb1ELb0EEENS1_36VarlenDynamicPersistentTileSchedulerILi128ELi64ELi256ELi256ELb1ELb1ELb0ELb0ELb1ELb1EEEEEEEEEvNT_6ParamsE,"",@"SHT_CUDA_INFO"
	.sectionflags	@""
	.align	4


	//----- nvinfo : EIATTR_CUDA_API_VERSION
	.align		4
        /*0000*/ 	.byte	0x04, 0x37
        /*0002*/ 	.short	(.L_240 - .L_239)
.L_239:
        /*0004*/ 	.word	0x00000082


	//----- nvinfo : EIATTR_KPARAM_INFO
	.align		4
.L_240:
        /*0008*/ 	.byte	0x04, 0x17
        /*000a*/ 	.short	(.L_242 - .L_241)
.L_241:
        /*000c*/ 	.word	0x00000000
        /*0010*/ 	.short	0x0000
        /*0012*/ 	.short	0x0000
        /*0014*/ 	.byte	0x00, 0xf0, 0xe1, 0x10


	//----- nvinfo : EIATTR_SPARSE_MMA_MASK
	.align		4
.L_242:
        /*0018*/ 	.byte	0x03, 0x50
        /*001a*/ 	.short	0x0000


	//----- nvinfo : EIATTR_MAXREG_COUNT
	.align		4
        /*001c*/ 	.byte	0x03, 0x1b
        /*001e*/ 	.short	0x00ff


	//----- nvinfo : EIATTR_MERCURY_ISA_VERSION
	.align		4
        /*0020*/ 	.byte	0x03, 0x5f
        /*0022*/ 	.short	0x0101


	//----- nvinfo : EIATTR_VRC_CTA_INIT_COUNT
	.align		4
        /*0024*/ 	.byte	0x02, 0x4a
	.zero		1
	.zero		1


	//----- nvinfo : EIATTR_EXIT_INSTR_OFFSETS
	.align		4
        /*0028*/ 	.byte	0x04, 0x1c
        /*002a*/ 	.short	(.L_244 - .L_243)


	//   ....[0]....
.L_243:
        /*002c*/ 	.word	0x00000010


	//----- nvinfo : EIATTR_MAX_THREADS
	.align		4
.L_244:
        /*0030*/ 	.byte	0x04, 0x05
        /*0032*/ 	.short	(.L_246 - .L_245)
.L_245:
        /*0034*/ 	.word	0x00000100
        /*0038*/ 	.word	0x00000001
        /*003c*/ 	.word	0x00000001


	//----- nvinfo : EIATTR_CBANK_PARAM_SIZE
	.align		4
.L_246:
        /*0040*/ 	.byte	0x03, 0x19
        /*0042*/ 	.short	0x0438


	//----- nvinfo : EIATTR_PARAM_CBANK
	.align		4
        /*0044*/ 	.byte	0x04, 0x0a
        /*0046*/ 	.short	(.L_248 - .L_247)
	.align		4
.L_247:
        /*0048*/ 	.word	index@(.nv.constant0._ZN7cutlass13device_kernelIN5flash19enable_sm80_to_sm89INS1_16FlashAttnFwdSm80INS1_25CollectiveMainloopFwdSm80ILi8ELi2ELb0EN4cute5tupleIJNS5_1CILi128EEENS7_ILi64EEENS7_ILi192EEEEEELi192ENS_6half_tEfNS_4arch4Sm80ELb0ELb0ELb1ELb1ELb1ELb0ELb1ELb1EEENS1_21CollectiveEpilogueFwdINS6_IJS8_SA_S9_EEENS6_IJNS7_ILi1EEESI_SI_EEESC_SE_Li256ELb1ELb1ELb1ELb0EEENS1_36VarlenDynamicPersistentTileSchedulerILi128ELi64ELi256ELi256ELb1ELb1ELb0ELb0ELb1ELb1EEEEEEEEEvNT_6ParamsE)
        /*004c*/ 	.short	0x0380
        /*004e*/ 	.short	0x0438


	//----- nvinfo : EIATTR_SW_WAR
	.align		4
.L_248:
        /*0050*/ 	.byte	0x04, 0x36
        /*0052*/ 	.short	(.L_250 - .L_249)
.L_249:
        /*0054*/ 	.word	0x00000008
.L_250:


//--------------------- .nv.info._ZN7cutlass13device_kernelIN5flash19enable_sm80_to_sm89INS1_16FlashAttnFwdSm80INS1_25CollectiveMainloopFwdSm80ILi8ELi2ELb0EN4cute5tupleIJNS5_1CILi128EEENS7_ILi64EEENS7_ILi192EEEEEELi192ENS_6half_tEfNS_4arch4Sm80ELb0ELb0ELb1ELb1ELb1ELb1ELb1ELb1EEENS1_21CollectiveEpilogueFwdINS6_IJS8_SA_S9_EEENS6_IJNS7_ILi1EEESI_SI_EEESC_SE_Li256ELb1ELb1ELb1ELb0EEENS1_36VarlenDynamicPersistentTileSchedulerILi128ELi64ELi256ELi256ELb1ELb1ELb0ELb0ELb1ELb1EEEEEEEEEvNT_6ParamsE --------------------------
	.section	.nv.info._ZN7cutlass13device_kernelIN5flash19enable_sm80_to_sm89INS1_16FlashAttnFwdSm80INS1_25CollectiveMainloopFwdSm80ILi8ELi2ELb0EN4cute5tupleIJNS5_1CILi128EEENS7_ILi64EEENS7_ILi192EEEEEELi192ENS_6half_tEfNS_4arch4Sm80ELb0ELb0ELb1ELb1ELb1ELb1ELb1ELb1EEENS1_21CollectiveEpilogueFwdINS6_IJS8_SA_S9_EEENS6_IJNS7_ILi1EEESI_SI_EEESC_SE_Li256ELb1ELb1ELb1ELb0EEENS1_36VarlenDynamicPersistentTileSchedulerILi128ELi64ELi256ELi256ELb1ELb1ELb0ELb0ELb1ELb1EEEEEEEEEvNT_6ParamsE,"",@"SHT_CUDA_INFO"
	.sectionflags	@""
	.align	4


	//----- nvinfo : EIATTR_CUDA_API_VERSION
	.align		4
        /*0000*/ 	.byte	0x04, 0x37
        /*0002*/ 	.short	(.L_252 - .L_251)
.L_251:
        /*0004*/ 	.word	0x00000082


	//----- nvinfo : EIATTR_KPARAM_INFO
	.align		4
.L_252:
        /*0008*/ 	.byte	0x04, 0x17
        /*000a*/ 	.short	(.L_254 - .L_253)
.L_253:
        /*000c*/ 	.word	0x00000000
        /*0010*/ 	.short	0x0000
        /*0012*/ 	.short	0x0000
        /*0014*/ 	.byte	0x00, 0xf0, 0xe1, 0x10


	//----- nvinfo : EIATTR_SPARSE_MMA_MASK
	.align		4
.L_254:
        /*0018*/ 	.byte	0x03, 0x50
        /*001a*/ 	.short	0x0000


	//----- nvinfo : EIATTR_MAXREG_COUNT
	.align		4
        /*001c*/ 	.byte	0x03, 0x1b
        /*001e*/ 	.short	0x00ff


	//----- nvinfo : EIATTR_MERCURY_ISA_VERSION
	.align		4
        /*0020*/ 	.byte	0x03, 0x5f
        /*0022*/ 	.short	0x0101


	//----- nvinfo : EIATTR_VRC_CTA_INIT_COUNT
	.align		4
        /*0024*/ 	.byte	0x02, 0x4a
	.zero		1
	.zero		1


	//----- nvinfo : EIATTR_EXIT_INSTR_OFFSETS
	.align		4
        /*0028*/ 	.byte	0x04, 0x1c
        /*002a*/ 	.short	(.L_256 - .L_255)


	//   ....[0]....
.L_255:
        /*002c*/ 	.word	0x00000010


	//----- nvinfo : EIATTR_MAX_THREADS
	.align		4
.L_256:
        /*0030*/ 	.byte	0x04, 0x05
        /*0032*/ 	.short	(.L_258 - .L_257)
.L_257:
        /*0034*/ 	.word	0x00000100
        /*0038*/ 	.word	0x00000001
        /*003c*/ 	.word	0x00000001


	//----- nvinfo : EIATTR_CBANK_PARAM_SIZE
	.align		4
.L_258:
        /*0040*/ 	.byte	0x03, 0x19
        /*0042*/ 	.short	0x0438


	//----- nvinfo : EIATTR_PARAM_CBANK
	.align		4
        /*0044*/ 	.byte	0x04, 0x0a
        /*0046*/ 	.short	(.L_260 - .L_259)
	.align		4
.L_259:
        /*0048*/ 	.word	index@(.nv.constant0._ZN7cutlass13device_kernelIN5flash19enable_sm80_to_sm89INS1_16FlashAttnFwdSm80INS1_25CollectiveMainloopFwdSm80ILi8ELi2ELb0EN4cute5tupleIJNS5_1CILi128EEENS7_ILi64EEENS7_ILi192EEEEEELi192ENS_6half_tEfNS_4arch4Sm80ELb0ELb0ELb1ELb1ELb1ELb1ELb1ELb1EEENS1_21CollectiveEpilogueFwdINS6_IJS8_SA_S9_EEENS6_IJNS7_ILi1EEESI_SI_EEESC_SE_Li256ELb1ELb1ELb1ELb0EEENS1_36VarlenDynamicPersistentTileSchedulerILi128ELi64ELi256ELi256ELb1ELb1ELb0ELb0ELb1ELb1EEEEEEEEEvNT_6ParamsE)
        /*004c*/ 	.short	0x0380
        /*004e*/ 	.short	0x0438


	//----- nvinfo : EIATTR_SW_WAR
	.align		4
.L_260:
        /*0050*/ 	.byte	0x04, 0x36
        /*0052*/ 	.short	(.L_262 - .L_261)
.L_261:
        /*0054*/ 	.word	0x00000008
.L_262:


//--------------------- .nv.info._ZN7cutlass13device_kernelIN5flash19enable_sm80_to_sm89INS1_16FlashAttnFwdSm80INS1_25CollectiveMainloopFwdSm80ILi8ELi2ELb0EN4cute5tupleIJNS5_1CILi128EEENS7_ILi64EEENS7_ILi192EEEEEELi192ENS_6half_tEfNS_4arch4Sm80ELb0ELb1ELb1ELb0ELb1ELb0ELb1ELb1EEENS1_21CollectiveEpilogueFwdINS6_IJS8_SA_S9_EEENS6_IJNS7_ILi1EEESI_SI_EEESC_SE_Li256ELb0ELb1ELb1ELb0EEENS1_19SingleTileSchedulerILb0ELb1ELb1ELi128EEEEEEEEEvNT_6ParamsE --------------------------
	.section	.nv.info._ZN7cutlass13device_kernelIN5flash19enable_sm80_to_sm89INS1_16FlashAttnFwdSm80INS1_25CollectiveMainloopFwdSm80ILi8ELi2ELb0EN4cute5tupleIJNS5_1CILi128EEENS7_ILi64EEENS7_ILi192EEEEEELi192ENS_6half_tEfNS_4arch4Sm80ELb0ELb1ELb1ELb0ELb1ELb0ELb1ELb1EEENS1_21CollectiveEpilogueFwdINS6_IJS8_SA_S9_EEENS6_IJNS7_ILi1EEESI_SI_EEESC_SE_Li256ELb0ELb1ELb1ELb0EEENS1_19SingleTileSchedulerILb0ELb1ELb1ELi128EEEEEEEEEvNT_6ParamsE,"",@"SHT_CUDA_INFO"
	.sectionflags	@""
	.align	4


	//----- nvinfo : EIATTR_CUDA_API_VERSION
	.align		4
        /*0000*/ 	.byte	0x04, 0x37
        /*0002*/ 	.short	(.L_264 - .L_263)
.L_263:
        /*0004*/ 	.word	0x00000082


	//----- nvinfo : EIATTR_KPARAM_INFO
	.align		4
.L_264:
        /*0008*/ 	.byte	0x04, 0x17
        /*000a*/ 	.short	(.L_266 - .L_265)
.L_265:
        /*000c*/ 	.word	0x00000000
        /*0010*/ 	.short	0x0000
        /*0012*/ 	.short	0x0000
        /*0014*/ 	.byte	0x00, 0xf0, 0x61, 0x10


	//----- nvinfo : EIATTR_SPARSE_MMA_MASK
	.align		4
.L_266:
        /*0018*/ 	.byte	0x03, 0x50
        /*001a*/ 	.short	0x0000


	//----- nvinfo : EIATTR_MAXREG_COUNT
	.align		4
        /*001c*/ 	.byte	0x03, 0x1b
        /*001e*/ 	.short	0x00ff


	//----- nvinfo : EIATTR_MERCURY_ISA_VERSION
	.align		4
        /*0020*/ 	.byte	0x03, 0x5f
        /*0022*/ 	.short	0x0101


	//----- nvinfo : EIATTR_VRC_CTA_INIT_COUNT
	.align		4
        /*0024*/ 	.byte	0x02, 0x4a
	.zero		1
	.zero		1


	//----- nvinfo : EIATTR_EXIT_INSTR_OFFSETS
	.align		4
        /*0028*/ 	.byte	0x04, 0x1c
        /*002a*/ 	.short	(.L_268 - .L_267)


	//   ....[0]....
.L_267:
        /*002c*/ 	.word	0x00000010


	//----- nvinfo : EIATTR_MAX_THREADS
	.align		4
.L_268:
        /*0030*/ 	.byte	0x04, 0x05
        /*0032*/ 	.short	(.L_270 - .L_269)
.L_269:
        /*0034*/ 	.word	0x00000100
        /*0038*/ 	.word	0x00000001
        /*003c*/ 	.word	0x00000001


	//----- nvinfo : EIATTR_CBANK_PARAM_SIZE
	.align		4
.L_270:
        /*0040*/ 	.byte	0x03, 0x19
        /*0042*/ 	.short	0x0418


	//----- nvinfo : EIATTR_PARAM_CBANK
	.align		4
        /*0044*/ 	.byte	0x04, 0x0a
        /*0046*/ 	.short	(.L_272 - .L_271)
	.align		4
.L_271:
        /*0048*/ 	.word	index@(.nv.constant0._ZN7cutlass13device_kernelIN5flash19enable_sm80_to_sm89INS1_16FlashAttnFwdSm80INS1_25CollectiveMainloopFwdSm80ILi8ELi2ELb0EN4cute5tupleIJNS5_1CILi128EEENS7_ILi64EEENS7_ILi192EEEEEELi192ENS_6half_tEfNS_4arch4Sm80ELb0ELb1ELb1ELb0ELb1ELb0ELb1ELb1EEENS1_21CollectiveEpilogueFwdINS6_IJS8_SA_S9_EEENS6_IJNS7_ILi1EEESI_SI_EEESC_SE_Li256ELb0ELb1ELb1ELb0EEENS1_19SingleTileSchedulerILb0ELb1ELb1ELi128EEEEEEEEEvNT_6ParamsE)
        /*004c*/ 	.short	0x0380
        /*004e*/ 	.short	0x0418


	//----- nvinfo : EIATTR_SW_WAR
	.align		4
.L_272:
        /*0050*/ 	.byte	0x04, 0x36
        /*0052*/ 	.short	(.L_274 - .L_273)
.L_273:
        /*0054*/ 	.word	0x00000008
.L_274:


//--------------------- .nv.info._ZN7cutlass13device_kernelIN5flash19enable_sm80_to_sm89INS1_16FlashAttnFwdSm80INS1_25CollectiveMainloopFwdSm80ILi8ELi2ELb0EN4cute5tupleIJNS5_1CILi128EEENS7_ILi64EEENS7_ILi192EEEEEELi192ENS_6half_tEfNS_4arch4Sm80ELb0ELb1ELb1ELb1ELb1ELb0ELb1ELb1EEENS1_21CollectiveEpilogueFwdINS6_IJS8_SA_S9_EEENS6_IJNS7_ILi1EEESI_SI_EEESC_SE_Li256ELb1ELb1ELb1ELb0EEENS1_36VarlenDynamicPersistentTileSchedulerILi128ELi64ELi256ELi256ELb1ELb1ELb0ELb1ELb0ELb1EEEEEEEEEvNT_6ParamsE --------------------------
	.section	.nv.info._ZN7cutlass13device_kernelIN5flash19enable_sm80_to_sm89INS1_16FlashAttnFwdSm80INS1_25CollectiveMainloopFwdSm80ILi8ELi2ELb0EN4cute5tupleIJNS5_1CILi128EEENS7_ILi64EEENS7_ILi192EEEEEELi192ENS_6half_tEfNS_4arch4Sm80ELb0ELb1ELb1ELb1ELb1ELb0ELb1ELb1EEENS1_21CollectiveEpilogueFwdINS6_IJS8_SA_S9_EEENS6_IJNS7_ILi1EEESI_SI_EEESC_SE_Li256ELb1ELb1ELb1ELb0EEENS1_36VarlenDynamicPersistentTileSchedulerILi128ELi64ELi256ELi256ELb1ELb1ELb0ELb1ELb0ELb1EEEEEEEEEvNT_6ParamsE,"",@"SHT_CUDA_INFO"
	.sectionflags	@""
	.align	4


	//----- nvinfo : EIATTR_CUDA_API_VERSION
	.align		4
        /*0000*/ 	.byte	0x04, 0x37
        /*0002*/ 	.short	(.L_276 - .L_275)
.L_275:
        /*0004*/ 	.word	0x00000082


	//----- nvinfo : EIATTR_KPARAM_INFO
	.align		4
.L_276:
        /*0008*/ 	.byte	0x04, 0x17
        /*000a*/ 	.short	(.L_278 - .L_277)
.L_277:
        /*000c*/ 	.word	0x00000000
        /*0010*/ 	.short	0x0000
        /*0012*/ 	.short	0x0000
        /*0014*/ 	.byte	0x00, 0xf0, 0xe1, 0x10


	//----- nvinfo : EIATTR_SPARSE_MMA_MASK
	.align		4
.L_278:
        /*0018*/ 	.byte	0x03, 0x50
        /*001a*/ 	.short	0x0000


	//----- nvinfo : EIATTR_MAXREG_COUNT
	.align		4
        /*001c*/ 	.byte	0x03, 0x1b
        /*001e*/ 	.short	0x00ff


	//----- nvinfo : EIATTR_MERCURY_ISA_VERSION
	.align		4
        /*0020*/ 	.byte	0x03, 0x5f
        /*0022*/ 	.short	0x0101


	//----- nvinfo : EIATTR_VRC_CTA_INIT_COUNT
	.align		4
        /*0024*/ 	.byte	0x02, 0x4a
	.zero		1
	.zero		1


	//----- nvinfo : EIATTR_EXIT_INSTR_OFFSETS
	.align		4
        /*0028*/ 	.byte	0x04, 0x1c
        /*002a*/ 	.short	(.L_280 - .L_279)


	//   ....[0]....
.L_279:
        /*002c*/ 	.word	0x00000010


	//----- nvinfo : EIATTR_MAX_THREADS
	.align		4
.L_280:
        /*0030*/ 	.byte	0x04, 0x05
        /*0032*/ 	.short	(.L_282 - .L_281)
.L_281:
        /*0034*/ 	.word	0x00000100
        /*0038*/ 	.word	0x00000001
        /*003c*/ 	.word	0x00000001


	//----- nvinfo : EIATTR_CBANK_PARAM_SIZE
	.align		4
.L_282:
        /*0040*/ 	.byte	0x03, 0x19
        /*0042*/ 	.short	0x0438


	//----- nvinfo : EIATTR_PARAM_CBANK
	.align		4
        /*0044*/ 	.byte	0x04, 0x0a
        /*0046*/ 	.short	(.L_284 - .L_283)
	.align		4
.L_283:
        /*0048*/ 	.word	index@(.nv.constant0._ZN7cutlass13device_kernelIN5flash19enable_sm80_to_sm89INS1_16FlashAttnFwdSm80INS1_25CollectiveMainloopFwdSm80ILi8ELi2ELb0EN4cute5tupleIJNS5_1CILi128EEENS7_ILi64EEENS7_ILi192EEEEEELi192ENS_6half_tEfNS_4arch4Sm80ELb0ELb1ELb1ELb1ELb1ELb0ELb1ELb1EEENS1_21CollectiveEpilogueFwdINS6_IJS8_SA_S9_EEENS6_IJNS7_ILi1EEESI_SI_EEESC_SE_Li256ELb1ELb1ELb1ELb0EEENS1_36VarlenDynamicPersistentTileSchedulerILi128ELi64ELi256ELi256ELb1ELb1ELb0ELb1ELb0ELb1EEEEEEEEEvNT_6ParamsE)
        /*004c*/ 	.short	0x0380
        /*004e*/ 	.short	0x0438


	//----- nvinfo : EIATTR_SW_WAR
	.align		4
.L_284:
        /*0050*/ 	.byte	0x04, 0x36
        /*0052*/ 	.short	(.L_286 - .L_285)
.L_285:
        /*0054*/ 	.word	0x00000008
.L_286:


//--------------------- .nv.info._ZN7cutlass13device_kernelIN5flash19enable_sm80_to_sm89INS1_16FlashAttnFwdSm80INS1_25CollectiveMainloopFwdSm80ILi8ELi2ELb0EN4cute5tupleIJNS5_1CILi128EEENS7_ILi64EEENS7_ILi192EEEEEELi192ENS_6half_tEfNS_4arch4Sm80ELb0ELb1ELb1ELb1ELb1ELb1ELb1ELb1EEENS1_21CollectiveEpilogueFwdINS6_IJS8_SA_S9_EEENS6_IJNS7_ILi1EEESI_SI_EEESC_SE_Li256ELb1ELb1ELb1ELb0EEENS1_36VarlenDynamicPersistentTileSchedulerILi128ELi64ELi256ELi256ELb1ELb1ELb0ELb1ELb0ELb1EEEEEEEEEvNT_6ParamsE --------------------------
	.section	.nv.info._ZN7cutlass13device_kernelIN5flash19enable_sm80_to_sm89INS1_16FlashAttnFwdSm80INS1_25CollectiveMainloopFwdSm80ILi8ELi2ELb0EN4cute5tupleIJNS5_1CILi128EEENS7_ILi64EEENS7_ILi192EEEEEELi192ENS_6half_tEfNS_4arch4Sm80ELb0ELb1ELb1ELb1ELb1ELb1ELb1ELb1EEENS1_21CollectiveEpilogueFwdINS6_IJS8_SA_S9_EEENS6_IJNS7_ILi1EEESI_SI_EEESC_SE_Li256ELb1ELb1ELb1ELb0EEENS1_36VarlenDynamicPersistentTileSchedulerILi128ELi64ELi256ELi256ELb1ELb1ELb0ELb1ELb0ELb1EEEEEEEEEvNT_6ParamsE,"",@"SHT_CUDA_INFO"
	.sectionflags	@""
	.align	4


	//----- nvinfo : EIATTR_CUDA_API_VERSION
	.align		4
        /*0000*/ 	.byte	0x04, 0x37
        /*0002*/ 	.short	(.L_288 - .L_287)
.L_287:
        /*0004*/ 	.word	0x00000082


	//----- nvinfo : EIATTR_KPARAM_INFO
	.align		4
.L_288:
        /*0008*/ 	.byte	0x04, 0x17
        /*000a*/ 	.short	(.L_290 - .L_289)
.L_289:
        /*000c*/ 	.word	0x00000000
        /*0010*/ 	.short	0x0000
        /*0012*/ 	.short	0x0000
        /*0014*/ 	.byte	0x00, 0xf0, 0xe1, 0x10


	//----- nvinfo : EIATTR_SPARSE_MMA_MASK
	.align		4
.L_290:
        /*0018*/ 	.byte	0x03, 0x50
        /*001a*/ 	.short	0x0000


	//----- nvinfo : EIATTR_MAXREG_COUNT
	.align		4
        /*001c*/ 	.byte	0x03, 0x1b
        /*001e*/ 	.short	0x00ff


	//----- nvinfo : EIATTR_MERCURY_ISA_VERSION
	.align		4
        /*0020*/ 	.byte	0x03, 0x5f
        /*0022*/ 	.short	0x0101


	//----- nvinfo : EIATTR_VRC_CTA_INIT_COUNT
	.align		4
        /*0024*/ 	.byte	0x02, 0x4a
	.zero		1
	.zero		1


	//----- nvinfo : EIATTR_EXIT_INSTR_OFFSETS
	.align		4
        /*0028*/ 	.byte	0x04, 0x1c
        /*002a*/ 	.short	(.L_292 - .L_291)


	//   ....[0]....
.L_291:
        /*002c*/ 	.word	0x00000010


	//----- nvinfo : EIATTR_MAX_THREADS
	.align		4
.L_292:
        /*0030*/ 	.byte	0x04, 0x05
        /*0032*/ 	.short	(.L_294 - .L_293)
.L_293:
        /*0034*/ 	.word	0x00000100
        /*0038*/ 	.word	0x00000001
        /*003c*/ 	.word	0x00000001


	//----- nvinfo : EIATTR_CBANK_PARAM_SIZE
	.align		4
.L_294:
        /*0040*/ 	.byte	0x03, 0x19
        /*0042*/ 	.short	0x0438


	//----- nvinfo : EIATTR_PARAM_CBANK
	.align		4
        /*0044*/ 	.byte	0x04, 0x0a
        /*0046*/ 	.short	(.L_296 - .L_295)
	.align		4
.L_295:
        /*0048*/ 	.word	index@(.nv.constant0._ZN7cutlass13device_kernelIN5flash19enable_sm80_to_sm89INS1_16FlashAttnFwdSm80INS1_25CollectiveMainloopFwdSm80ILi8ELi2ELb0EN4cute5tupleIJNS5_1CILi128EEENS7_ILi64EEENS7_ILi192EEEEEELi192ENS_6half_tEfNS_4arch4Sm80ELb0ELb1ELb1ELb1ELb1ELb1ELb1ELb1EEENS1_21CollectiveEpilogueFwdINS6_IJS8_SA_S9_EEENS6_IJNS7_ILi1EEESI_SI_EEESC_SE_Li256ELb1ELb1ELb1ELb0EEENS1_36VarlenDynamicPersistentTileSchedulerILi128ELi64ELi256ELi256ELb1ELb1ELb0ELb1ELb0ELb1EEEEEEEEEvNT_6ParamsE)
        /*004c*/ 	.short	0x0380
        /*004e*/ 	.short	0x0438


	//----- nvinfo : EIATTR_SW_WAR
	.align		4
.L_296:
        /*0050*/ 	.byte	0x04, 0x36
        /*0052*/ 	.short	(.L_298 - .L_297)
.L_297:
        /*0054*/ 	.word	0x00000008
.L_298:


//--------------------- .nv.info._ZN7cutlass13device_kernelIN5flash19enable_sm80_to_sm89INS1_16FlashAttnFwdSm80INS1_25CollectiveMainloopFwdSm80ILi8ELi2ELb0EN4cute5tupleIJNS5_1CILi128EEENS7_ILi64EEENS7_ILi192EEEEEELi192ENS_6half_tEfNS_4arch4Sm80ELb1ELb0ELb1ELb0ELb1ELb0ELb1ELb1EEENS1_21CollectiveEpilogueFwdINS6_IJS8_SA_S9_EEENS6_IJNS7_ILi1EEESI_SI_EEESC_SE_Li256ELb0ELb1ELb1ELb0EEENS1_30DynamicPersistentTileSchedulerILi256ELi256ELb1ELb1ELb0EEEEEEEEEvNT_6ParamsE --------------------------
	.section	.nv.info._ZN7cutlass13device_kernelIN5flash19enable_sm80_to_sm89INS1_16FlashAttnFwdSm80INS1_25CollectiveMainloopFwdSm80ILi8ELi2ELb0EN4cute5tupleIJNS5_1CILi128EEENS7_ILi64EEENS7_ILi192EEEEEELi192ENS_6half_tEfNS_4arch4Sm80ELb1ELb0ELb1ELb0ELb1ELb0ELb1ELb1EEENS1_21CollectiveEpilogueFwdINS6_IJS8_SA_S9_EEENS6_IJNS7_ILi1EEESI_SI_EEESC_SE_Li256ELb0ELb1ELb1ELb0EEENS1_30DynamicPersistentTileSchedulerILi256ELi256ELb1ELb1ELb0EEEEEEEEEvNT_6ParamsE,"",@"SHT_CUDA_INFO"
	.sectionflags	@""
	.align	4


	//----- nvinfo : EIATTR_CUDA_API_VERSION
	.align		4
        /*0000*/ 	.byte	0x04, 0x37
        /*0002*/ 	.short	(.L_300 - .L_299)
.L_299:
        /*0004*/ 	.word	0x00000082


	//----- nvinfo : EIATTR_KPARAM_INFO
	.align		4
.L_300:
        /*0008*/ 	.byte	0x04, 0x17
        /*000a*/ 	.short	(.L_302 - .L_301)
.L_301:
        /*000c*/ 	.word	0x00000000
        /*0010*/ 	.short	0x0000
        /*0012*/ 	.short	0x0000
        /*0014*/ 	.byte	0x00, 0xf0, 0xa1, 0x10


	//----- nvinfo : EIATTR_SPARSE_MMA_MASK
	.align		4
.L_302:
        /*0018*/ 	.byte	0x03, 0x50
        /*001a*/ 	.short	0x0000


	//----- nvinfo : EIATTR_MAXREG_COUNT
	.align		4
        /*001c*/ 	.byte	0x03, 0x1b
        /*001e*/ 	.short	0x00ff


	//----- nvinfo : EIATTR_MERCURY_ISA_VERSION
	.align		4
        /*0020*/ 	.byte	0x03, 0x5f
        /*0022*/ 	.short	0x0101


	//----- nvinfo : EIATTR_VRC_CTA_INIT_COUNT
	.align		4
        /*0024*/ 	.byte	0x02, 0x4a
	.zero		1
	.zero		1


	//----- nvinfo : EIATTR_EXIT_INSTR_OFFSETS
	.align		4
        /*0028*/ 	.byte	0x04, 0x1c
        /*002a*/ 	.short	(.L_304 - .L_303)


	//   ....[0]....
.L_303:
        /*002c*/ 	.word	0x00000010


	//----- nvinfo : EIATTR_MAX_THREADS
	.align		4
.L_304:
        /*0030*/ 	.byte	0x04, 0x05
        /*0032*/ 	.short	(.L_306 - .L_305)
.L_305:
        /*0034*/ 	.word	0x00000100
        /*0038*/ 	.word	0x00000001
        /*003c*/ 	.word	0x00000001


	//----- nvinfo : EIATTR_CBANK_PARAM_SIZE
	.align		4
.L_306:
        /*0040*/ 	.byte	0x03, 0x19
        /*0042*/ 	.short	0x0428


	//----- nvinfo : EIATTR_PARAM_CBANK
	.align		4
        /*0044*/ 	.byte	0x04, 0x0a
        /*0046*/ 	.short	(.L_308 - .L_307)
	.align		4
.L_307:
        /*0048*/ 	.word	index@(.nv.constant0._ZN7cutlass13device_kernelIN5flash19enable_sm80_to_sm89INS1_16FlashAttnFwdSm80INS1_25CollectiveMainloopFwdSm80ILi8ELi2ELb0EN4cute5tupleIJNS5_1CILi128EEENS7_ILi64EEENS7_ILi192EEEEEELi192ENS_6half_tEfNS_4arch4Sm80ELb1ELb0ELb1ELb0ELb1ELb0ELb1ELb1EEENS1_21CollectiveEpilogueFwdINS6_IJS8_SA_S9_EEENS6_IJNS7_ILi1EEESI_SI_EEESC_SE_Li256ELb0ELb1ELb1ELb0EEENS1_30DynamicPersistentTileSchedulerILi256ELi256ELb1ELb1ELb0EEEEEEEEEvNT_6ParamsE)
        /*004c*/ 	.short	0x0380
        /*004e*/ 	.short	0x0428


	//----- nvinfo : EIATTR_SW_WAR
	.align		4
.L_308:
        /*0050*/ 	.byte	0x04, 0x36
        /*0052*/ 	.short	(.L_310 - .L_309)
.L_309:
        /*0054*/ 	.word	0x00000008
.L_310:


//--------------------- .nv.info._ZN7cutlass13device_kernelIN5flash19enable_sm80_to_sm89INS1_16FlashAttnFwdSm80INS1_25CollectiveMainloopFwdSm80ILi8ELi2ELb0EN4cute5tupleIJNS5_1CILi128EEENS7_ILi64EEENS7_ILi192EEEEEELi192ENS_6half_tEfNS_4arch4Sm80ELb1ELb0ELb1ELb1ELb1ELb0ELb1ELb1EEENS1_21CollectiveEpilogueFwdINS6_IJS8_SA_S9_EEENS6_IJNS7_ILi1EEESI_SI_EEESC_SE_Li256ELb1ELb1ELb1ELb0EEENS1_36VarlenDynamicPersistentTileSchedulerILi128ELi64ELi256ELi256ELb1ELb1ELb0ELb1ELb1ELb1EEEEEEEEEvNT_6ParamsE --------------------------
	.section	.nv.info._ZN7cutlass13device_kernelIN5flash19enable_sm80_to_sm89INS1_16FlashAttnFwdSm80INS1_25CollectiveMainloopFwdSm80ILi8ELi2ELb0EN4cute5tupleIJNS5_1CILi128EEENS7_ILi64EEENS7_ILi192EEEEEELi192ENS_6half_tEfNS_4arch4Sm80ELb1ELb0ELb1ELb1ELb1ELb0ELb1ELb1EEENS1_21CollectiveEpilogueFwdINS6_IJS8_SA_S9_EEENS6_IJNS7_ILi1EEESI_SI_EEESC_SE_Li256ELb1ELb1ELb1ELb0EEENS1_36VarlenDynamicPersistentTileSchedulerILi128ELi64ELi256ELi256ELb1ELb1ELb0ELb1ELb1ELb1EEEEEEEEEvNT_6ParamsE,"",@"SHT_CUDA_INFO"
	.sectionflags	@""
	.align	4


	//----- nvinfo : EIATTR_CUDA_API_VERSION
	.align		4
        /*0000*/ 	.byte	0x04, 0x37
        /*0002*/ 	.short	(.L_312 - .L_311)
.L_311:
        /*0004*/ 	.word	0x00000082


	//----- nvinfo : EIATTR_KPARAM_INFO
	.align		4
.L_312:
        /*0008*/ 	.byte	0x04, 0x17
        /*000a*/ 	.short	(.L_314 - .L_313)
.L_313:
        /*000c*/ 	.word	0x00000000
        /*0010*/ 	.short	0x0000
        /*0012*/ 	.short	0x0000
        /*0014*/ 	.byte	0x00, 0xf0, 0xe1, 0x10


	//----- nvinfo : EIATTR_SPARSE_MMA_MASK
	.align		4
.L_314:
        /*0018*/ 	.byte	0x03, 0x50
        /*001a*/ 	.short	0x0000


	//----- nvinfo : EIATTR_MAXREG_COUNT
	.align		4
        /*001c*/ 	.byte	0x03, 0x1b
        /*001e*/ 	.short	0x00ff


	//----- nvinfo : EIATTR_MERCURY_ISA_VERSION
	.align		4
        /*0020*/ 	.byte	0x03, 0x5f
        /*0022*/ 	.short	0x0101


	//----- nvinfo : EIATTR_VRC_CTA_INIT_COUNT
	.align		4
        /*0024*/ 	.byte	0x02, 0x4a
	.zero		1
	.zero		1


	//----- nvinfo : EIATTR_EXIT_INSTR_OFFSETS
	.align		4
        /*0028*/ 	.byte	0x04, 0x1c
        /*002a*/ 	.short	(.L_316 - .L_315)


	//   ....[0]....
.L_315:
        /*002c*/ 	.word	0x00000010


	//----- nvinfo : EIATTR_MAX_THREADS
	.align		4
.L_316:
        /*0030*/ 	.byte	0x04, 0x05
        /*0032*/ 	.short	(.L_318 - .L_317)
.L_317:
        /*0034*/ 	.word	0x00000100
        /*0038*/ 	.word	0x00000001
        /*003c*/ 	.word	0x00000001


	//----- nvinfo : EIATTR_CBANK_PARAM_SIZE
	.align		4
.L_318:
        /*0040*/ 	.byte	0x03, 0x19
        /*0042*/ 	.short	0x0438


	//----- nvinfo : EIATTR_PARAM_CBANK
	.align		4
        /*0044*/ 	.byte	0x04, 0x0a
        /*0046*/ 	.short	(.L_320 - .L_319)
	.align		4
.L_319:
        /*0048*/ 	.word	index@(.nv.constant0._ZN7cutlass13device_kernelIN5flash19enable_sm80_to_sm89INS1_16FlashAttnFwdSm80INS1_25CollectiveMainloopFwdSm80ILi8ELi2ELb0EN4cute5tupleIJNS5_1CILi128EEENS7_ILi64EEENS7_ILi192EEEEEELi192ENS_6half_tEfNS_4arch4Sm80ELb1ELb0ELb1ELb1ELb1ELb0ELb1ELb1EEENS1_21CollectiveEpilogueFwdINS6_IJS8_SA_S9_EEENS6_IJNS7_ILi1EEESI_SI_EEESC_SE_Li256ELb1ELb1ELb1ELb0EEENS1_36VarlenDynamicPersistentTileSchedulerILi128ELi64ELi256ELi256ELb1ELb1ELb0ELb1ELb1ELb1EEEEEEEEEvNT_6ParamsE)
        /*004c*/ 	.short	0x0380
        /*004e*/ 	.short	0x0438


	//----- nvinfo : EIATTR_SW_WAR
	.align		4
.L_320:
        /*0050*/ 	.byte	0x04, 0x36
        /*0052*/ 	.short	(.L_322 - .L_321)
.L_321:
        /*0054*/ 	.word	0x00000008
.L_322:


//--------------------- .nv.info._ZN7cutlass13device_kernelIN5flash19enable_sm80_to_sm89INS1_16FlashAttnFwdSm80INS1_25CollectiveMainloopFwdSm80ILi8ELi2ELb0EN4cute5tupleIJNS5_1CILi128EEENS7_ILi64EEENS7_ILi192EEEEEELi192ENS_6half_tEfNS_4arch4Sm80ELb1ELb0ELb1ELb1ELb1ELb1ELb1ELb1EEENS1_21CollectiveEpilogueFwdINS6_IJS8_SA_S9_EEENS6_IJNS7_ILi1EEESI_SI_EEESC_SE_Li256ELb1ELb1ELb1ELb0EEENS1_36VarlenDynamicPersistentTileSchedulerILi128ELi64ELi256ELi256ELb1ELb1ELb0ELb1ELb1ELb1EEEEEEEEEvNT_6ParamsE --------------------------
	.section	.nv.info._ZN7cutlass13device_kernelIN5flash19enable_sm80_to_sm89INS1_16FlashAttnFwdSm80INS1_25CollectiveMainloopFwdSm80ILi8ELi2ELb0EN4cute5tupleIJNS5_1CILi128EEENS7_ILi64EEENS7_ILi192EEEEEELi192ENS_6half_tEfNS_4arch4Sm80ELb1ELb0ELb1ELb1ELb1ELb1ELb1ELb1EEENS1_21CollectiveEpilogueFwdINS6_IJS8_SA_S9_EEENS6_IJNS7_ILi1EEESI_SI_EEESC_SE_Li256ELb1ELb1ELb1ELb0EEENS1_36VarlenDynamicPersistentTileSchedulerILi128ELi64ELi256ELi256ELb1ELb1ELb0ELb1ELb1ELb1EEEEEEEEEvNT_6ParamsE,"",@"SHT_CUDA_INFO"
	.sectionflags	@""
	.align	4


	//----- nvinfo : EIATTR_CUDA_API_VERSION
	.align		4
        /*0000*/ 	.byte	0x04, 0x37
        /*0002*/ 	.short	(.L_324 - .L_323)
.L_323:
        /*0004*/ 	.word	0x00000082


	//----- nvinfo : EIATTR_KPARAM_INFO
	.align		4
.L_324:
        /*0008*/ 	.byte	0x04, 0x17
        /*000a*/ 	.short	(.L_326 - .L_325)
.L_325:
        /*000c*/ 	.word	0x00000000
        /*0010*/ 	.short	0x0000
        /*0012*/ 	.short	0x0000
        /*0014*/ 	.byte	0x00, 0xf0, 0xe1, 0x10


	//----- nvinfo : EIATTR_SPARSE_MMA_MASK
	.align		4
.L_326:
        /*0018*/ 	.byte	0x03, 0x50
        /*001a*/ 	.short	0x0000


	//----- nvinfo : EIATTR_MAXREG_COUNT
	.align		4
        /*001c*/ 	.byte	0x03, 0x1b
        /*001e*/ 	.short	0x00ff


	//----- nvinfo : EIATTR_MERCURY_ISA_VERSION
	.align		4
        /*0020*/ 	.byte	0x03, 0x5f
        /*0022*/ 	.short	0x0101


	//----- nvinfo : EIATTR_VRC_CTA_INIT_COUNT
	.align		4
        /*0024*/ 	.byte	0x02, 0x4a
	.zero		1
	.zero		1


	//----- nvinfo : EIATTR_EXIT_INSTR_OFFSETS
	.align		4
        /*0028*/ 	.byte	0x04, 0x1c
        /*002a*/ 	.short	(.L_328 - .L_327)


	//   ....[0]....
.L_327:
        /*002c*/ 	.word	0x00000010


	//----- nvinfo : EIATTR_MAX_THREADS
	.align		4
.L_328:
        /*0030*/ 	.byte	0x04, 0x05
        /*0032*/ 	.short	(.L_330 - .L_329)
.L_329:
        /*0034*/ 	.word	0x00000100
        /*0038*/ 	.word	0x00000001
        /*003c*/ 	.word	0x00000001


	//----- nvinfo : EIATTR_CBANK_PARAM_SIZE
	.align		4
.L_330:
        /*0040*/ 	.byte	0x03, 0x19
        /*0042*/ 	.short	0x0438


	//----- nvinfo : EIATTR_PARAM_CBANK
	.align		4
        /*0044*/ 	.byte	0x04, 0x0a
        /*0046*/ 	.short	(.L_332 - .L_331)
	.align		4
.L_331:
        /*0048*/ 	.word	index@(.nv.constant0._ZN7cutlass13device_kernelIN5flash19enable_sm80_to_sm89INS1_16FlashAttnFwdSm80INS1_25CollectiveMainloopFwdSm80ILi8ELi2ELb0EN4cute5tupleIJNS5_1CILi128EEENS7_ILi64EEENS7_ILi192EEEEEELi192ENS_6half_tEfNS_4arch4Sm80ELb1ELb0ELb1ELb1ELb1ELb1ELb1ELb1EEENS1_21CollectiveEpilogueFwdINS6_IJS8_SA_S9_EEENS6_IJNS7_ILi1EEESI_SI_EEESC_SE_Li256ELb1ELb1ELb1ELb0EEENS1_36VarlenDynamicPersistentTileSchedulerILi128ELi64ELi256ELi256ELb1ELb1ELb0ELb1ELb1ELb1EEEEEEEEEvNT_6ParamsE)
        /*004c*/ 	.short	0x0380
        /*004e*/ 	.short	0x0438


	//----- nvinfo : EIATTR_SW_WAR
	.align		4
.L_332:
        /*0050*/ 	.byte	0x04, 0x36
        /*0052*/ 	.short	(.L_334 - .L_333)
.L_333:
        /*0054*/ 	.word	0x00000008
.L_334:


//--------------------- .nv.callgraph             --------------------------
	.section	.nv.callgraph,"",@"SHT_CUDA_CALLGRAPH"
	.align	4
	.sectionentsize	8
	.align		4
        /*0000*/ 	.word	0x00000000
	.align		4
        /*0004*/ 	.word	0xffffffff
	.align		4
        /*0008*/ 	.word	0x00000000
	.align		4
        /*000c*/ 	.word	0xfffffffe
	.align		4
        /*0010*/ 	.word	0x00000000
	.align		4
        /*0014*/ 	.word	0xfffffffd
	.align		4
        /*0018*/ 	.word	0x00000000
	.align		4
        /*001c*/ 	.word	0xfffffffc


//--------------------- .nv.constant4             --------------------------
	.section	.nv.constant4,"a",@progbits
	.align	8
	.align		8
.nv.constant4:
        /*0000*/ 	.dword	_ZN86_INTERNAL_238bc430_50_flash_fwd_hdim192_fp16_paged_split_softcap_sm80_cu_a6473388_34244cuda3std3__45__cpo5beginE
	.align		8
        /*0008*/ 	.dword	_ZN86_INTERNAL_238bc430_50_flash_fwd_hdim192_fp16_paged_split_softcap_sm80_cu_a6473388_34244cuda3std3__45__cpo3endE
	.align		8
        /*0010*/ 	.dword	_ZN86_INTERNAL_238bc430_50_flash_fwd_hdim192_fp16_paged_split_softcap_sm80_cu_a6473388_34244cuda3std3__45__cpo6cbeginE
	.align		8
        /*0018*/ 	.dword	_ZN86_INTERNAL_238bc430_50_flash_fwd_hdim192_fp16_paged_split_softcap_sm80_cu_a6473388_34244cuda3std3__45__cpo4cendE
	.align		8
        /*0020*/ 	.dword	_ZN86_INTERNAL_238bc430_50_flash_fwd_hdim192_fp16_paged_split_softcap_sm80_cu_a6473388_34244cuda3std3__488_GLOBAL__N__238bc430_50_flash_fwd_hdim192_fp16_paged_split_softcap_sm80_cu_a6473388_34246ignoreE
	.align		8
        /*0028*/ 	.dword	_ZN86_INTERNAL_238bc430_50_flash_fwd_hdim192_fp16_paged_split_softcap_sm80_cu_a6473388_34244cuda3std3__419piecewise_constructE
	.align		8
        /*0030*/ 	.dword	_ZN86_INTERNAL_238bc430_50_flash_fwd_hdim192_fp16_paged_split_softcap_sm80_cu_a6473388_34244cuda3std3__48in_placeE
	.align		8
        /*0038*/ 	.dword	_ZN86_INTERNAL_238bc430_50_flash_fwd_hdim192_fp16_paged_split_softcap_sm80_cu_a6473388_34244cuda3std6ranges3__45__cpo4swapE
	.align		8
        /*0040*/ 	.dword	_ZN86_INTERNAL_238bc430_50_flash_fwd_hdim192_fp16_paged_split_softcap_sm80_cu_a6473388_34244cuda3std6ranges3__45__cpo9iter_moveE
	.align		8
        /*0048*/ 	.dword	_ZN86_INTERNAL_238bc430_50_flash_fwd_hdim192_fp16_paged_split_softcap_sm80_cu_a6473388_34244cute7productE
	.align		8
        /*0050*/ 	.dword	_ZN86_INTERNAL_238bc430_50_flash_fwd_hdim192_fp16_paged_split_softcap_sm80_cu_a6473388_34244cute1_E


//--------------------- .text._ZN7cutlass13device_kernelIN5flash19enable_sm80_to_sm89INS1_16FlashAttnFwdSm80INS1_25CollectiveMainloopFwdSm80ILi8ELi1ELb0EN4cute5tupleIJNS5_1CILi128EEENS7_ILi64EEENS7_ILi192EEEEEELi192ENS_6half_tEfNS_4arch4Sm80ELb0ELb0ELb1ELb0ELb1ELb0ELb1ELb1EEENS1_21CollectiveEpilogueFwdINS6_IJS8_SA_S9_EEENS6_IJNS7_ILi1EEESI_SI_EEESC_SE_Li256ELb0ELb1ELb1ELb0EEENS1_19SingleTileSchedulerILb0ELb1ELb1ELi128EEEEEEEEEvNT_6ParamsE --------------------------
	.section	.text._ZN7cutlass13device_kernelIN5flash19enable_sm80_to_sm89INS1_16FlashAttnFwdSm80INS1_25CollectiveMainloopFwdSm80ILi8ELi1ELb0EN4cute5tupleIJNS5_1CILi128EEENS7_ILi64EEENS7_ILi192EEEEEELi192ENS_6half_tEfNS_4arch4Sm80ELb0ELb0ELb1ELb0ELb1ELb0ELb1ELb1EEENS1_21CollectiveEpilogueFwdINS6_IJS8_SA_S9_EEENS6_IJNS7_ILi1EEESI_SI_EEESC_SE_Li256ELb0ELb1ELb1ELb0EEENS1_19SingleTileSchedulerILb0ELb1ELb1ELi128EEEEEEEEEvNT_6ParamsE,"ax",@progbits
	.align	128
.text._ZN7cutlass13device_kernelIN5flash19enable_sm80_to_sm89INS1_16FlashAttnFwdSm80INS1_25CollectiveMainloopFwdSm80ILi8ELi1ELb0EN4cute5tupleIJNS5_1CILi128EEENS7_ILi64EEENS7_ILi192EEEEEELi192ENS_6half_tEfNS_4arch4Sm80ELb0ELb0ELb1ELb0ELb1ELb0ELb1ELb1EEENS1_21CollectiveEpilogueFwdINS6_IJS8_SA_S9_EEENS6_IJNS7_ILi1EEESI_SI_EEESC_SE_Li256ELb0ELb1ELb1ELb0EEENS1_19SingleTileSchedulerILb0ELb1ELb1ELi128EEEEEEEEEvNT_6ParamsE:
        .type           _ZN7cutlass13device_kernelIN5flash19enable_sm80_to_sm89INS1_16FlashAttnFwdSm80INS1_25CollectiveMainloopFwdSm80ILi8ELi1ELb0EN4cute5tupleIJNS5_1CILi128EEENS7_ILi64EEENS7_ILi192EEEEEELi192ENS_6half_tEfNS_4arch4Sm80ELb0ELb0ELb1ELb0ELb1ELb0ELb1ELb1EEENS1_21CollectiveEpilogueFwdINS6_IJS8_SA_S9_EEENS6_IJNS7_ILi1EEESI_SI_EEESC_SE_Li256ELb0ELb1ELb1ELb0EEENS1_19SingleTileSchedulerILb0ELb1ELb1ELi128EEEEEEEEEvNT_6ParamsE,@function
        .size           _ZN7cutlass13device_kernelIN5flash19enable_sm80_to_sm89INS1_16FlashAttnFwdSm80INS1_25CollectiveMainloopFwdSm80ILi8ELi1ELb0EN4cute5tupleIJNS5_1CILi128EEENS7_ILi64EEENS7_ILi192EEEEEELi192ENS_6half_tEfNS_4arch4Sm80ELb0ELb0ELb1ELb0ELb1ELb0ELb1ELb1EEENS1_21CollectiveEpilogueFwdINS6_IJS8_SA_S9_EEENS6_IJNS7_ILi1EEESI_SI_EEESC_SE_Li256ELb0ELb1ELb1ELb0EEENS1_19SingleTileSchedulerILb0ELb1ELb1ELi128EEEEEEEEEvNT_6ParamsE,(.L_x_18 - _ZN7cutlass13device_kernelIN5flash19enable_sm80_to_sm89INS1_16FlashAttnFwdSm80INS1_25CollectiveMainloopFwdSm80ILi8ELi1ELb0EN4cute5tupleIJNS5_1CILi128EEENS7_ILi64EEENS7_ILi192EEEEEELi192ENS_6half_tEfNS_4arch4Sm80ELb0ELb0ELb1ELb0ELb1ELb0ELb1ELb1EEENS1_21CollectiveEpilogueFwdINS6_IJS8_SA_S9_EEENS6_IJNS7_ILi1EEESI_SI_EEESC_SE_Li256ELb0ELb1ELb1ELb0EEENS1_19SingleTileSchedulerILb0ELb1ELb1ELi128EEEEEEEEEvNT_6ParamsE)
        .other          _ZN7cutlass13device_kernelIN5flash19enable_sm80_to_sm89INS1_16FlashAttnFwdSm80INS1_25CollectiveMainloopFwdSm80ILi8ELi1ELb0EN4cute5tupleIJNS5_1CILi128EEENS7_ILi64EEENS7_ILi192EEEEEELi192ENS_6half_tEfNS_4arch4Sm80ELb0ELb0ELb1ELb0ELb1ELb0ELb1ELb1EEENS1_21CollectiveEpilogueFwdINS6_IJS8_SA_S9_EEENS6_IJNS7_ILi1EEESI_SI_EEESC_SE_Li256ELb0ELb1ELb1ELb0EEENS1_19SingleTileSchedulerILb0ELb1ELb1ELi128EEEEEEEEEvNT_6ParamsE,@"STO_CUDA_ENTRY STV_DEFAULT"
_ZN7cutlass13device_kernelIN5flash19enable_sm80_to_sm89INS1_16FlashAttnFwdSm80INS1_25CollectiveMainloopFwdSm80ILi8ELi1ELb0EN4cute5tupleIJNS5_1CILi128EEENS7_ILi64EEENS7_ILi192EEEEEELi192ENS_6half_tEfNS_4arch4Sm80ELb0ELb0ELb1ELb0ELb1ELb0ELb1ELb1EEENS1_21CollectiveEpilogueFwdINS6_IJS8_SA_S9_EEENS6_IJNS7_ILi1EEESI_SI_EEESC_SE_Li256ELb0ELb1ELb1ELb0EEENS1_19SingleTileSchedulerILb0ELb1ELb1ELi128EEEEEEEEEvNT_6ParamsE:
[----:B------:R-:W-:Y:S01]  /*0000*/  LDC R1, c[0x0][0x37c] ;  /* 0x0000df00ff017b82 */ /* 0x000fe20000000800 */
[----:B------:R-:W-:Y:S05]  /*0010*/  EXIT ;  /* 0x000000000000794d */ /* 0x000fea0003800000 */
.L_x_0:
[----:B------:R-:W-:-:S00]  /*0020*/  BRA `(.L_x_0) ;  /* 0xfffffffc00fc7947 */ /* 0x000fc0000383ffff */
[----:B------:R-:W-:-:S00]  /*0030*/  NOP ;  /* 0x0000000000007918 */ /* 0x000fc00000000000 */
        /* <DEDUP_REMOVED lines=12> */
.L_x_18:


//--------------------- .text._ZN7cutlass13device_kernelIN5flash19enable_sm80_to_sm89INS1_16FlashAttnFwdSm80INS1_25CollectiveMainloopFwdSm80ILi8ELi1ELb0EN4cute5tupleIJNS5_1CILi128EEENS7_ILi64EEENS7_ILi192EEEEEELi192ENS_6half_tEfNS_4arch4Sm80ELb0ELb0ELb1ELb1ELb1ELb0ELb1ELb1EEENS1_21CollectiveEpilogueFwdINS6_IJS8_SA_S9_EEENS6_IJNS7_ILi1EEESI_SI_EEESC_SE_Li256ELb1ELb1ELb1ELb0EEENS1_36VarlenDynamicPersistentTileSchedulerILi128ELi64ELi256ELi256ELb1ELb1ELb0ELb0ELb1ELb1EEEEEEEEEvNT_6ParamsE --------------------------
	.section	.text._ZN7cutlass13device_kernelIN5flash19enable_sm80_to_sm89INS1_16FlashAttnFwdSm80INS1_25CollectiveMainloopFwdSm80ILi8ELi1ELb0EN4cute5tupleIJNS5_1CILi128EEENS7_ILi64EEENS7_ILi192EEEEEELi192ENS_6half_tEfNS_4arch4Sm80ELb0ELb0ELb1ELb1ELb1ELb0ELb1ELb1EEENS1_21CollectiveEpilogueFwdINS6_IJS8_SA_S9_EEENS6_IJNS7_ILi1EEESI_SI_EEESC_SE_Li256ELb1ELb1ELb1ELb0EEENS1_36VarlenDynamicPersistentTileSchedulerILi128ELi64ELi256ELi256ELb1ELb1ELb0ELb0ELb1ELb1EEEEEEEEEvNT_6ParamsE,"ax",@progbits
	.align	128
.text._ZN7cutlass13device_kernelIN5flash19enable_sm80_to_sm89INS1_16FlashAttnFwdSm80INS1_25CollectiveMainloopFwdSm80ILi8ELi1ELb0EN4cute5tupleIJNS5_1CILi128EEENS7_ILi64EEENS7_ILi192EEEEEELi192ENS_6half_tEfNS_4arch4Sm80ELb0ELb0ELb1ELb1ELb1ELb0ELb1ELb1EEENS1_21CollectiveEpilogueFwdINS6_IJS8_SA_S9_EEENS6_IJNS7_ILi1EEESI_SI_EEESC_SE_Li256ELb1ELb1ELb1ELb0EEENS1_36VarlenDynamicPersistentTileSchedulerILi128ELi64ELi256ELi256ELb1ELb1ELb0ELb0ELb1ELb1EEEEEEEEEvNT_6ParamsE:
        .type           _ZN7cutlass13device_kernelIN5flash19enable_sm80_to_sm89INS1_16FlashAttnFwdSm80INS1_25CollectiveMainloopFwdSm80ILi8ELi1ELb0EN4cute5tupleIJNS5_1CILi128EEENS7_ILi64EEENS7_ILi192EEEEEELi192ENS_6half_tEfNS_4arch4Sm80ELb0ELb0ELb1ELb1ELb1ELb0ELb1ELb1EEENS1_21CollectiveEpilogueFwdINS6_IJS8_SA_S9_EEENS6_IJNS7_ILi1EEESI_SI_EEESC_SE_Li256ELb1ELb1ELb1ELb0EEENS1_36VarlenDynamicPersistentTileSchedulerILi128ELi64ELi256ELi256ELb1ELb1ELb0ELb0ELb1ELb1EEEEEEEEEvNT_6ParamsE,@function
        .size           _ZN7cutlass13device_kernelIN5flash19enable_sm80_to_sm89INS1_16FlashAttnFwdSm80INS1_25CollectiveMainloopFwdSm80ILi8ELi1ELb0EN4cute5tupleIJNS5_1CILi128EEENS7_ILi64EEENS7_ILi192EEEEEELi192ENS_6half_tEfNS_4arch4Sm80ELb0ELb0ELb1ELb1ELb1ELb0ELb1ELb1EEENS1_21CollectiveEpilogueFwdINS6_IJS8_SA_S9_EEENS6_IJNS7_ILi1EEESI_SI_EEESC_SE_Li256ELb1ELb1ELb1ELb0EEENS1_36VarlenDynamicPersistentTileSchedulerILi128ELi64ELi256ELi256ELb1ELb1ELb0ELb0ELb1ELb1EEEEEEEEEvNT_6ParamsE,(.L_x_19 - _ZN7cutlass13device_kernelIN5flash19enable_sm80_to_sm89INS1_16FlashAttnFwdSm80INS1_25CollectiveMainloopFwdSm80ILi8ELi1ELb0EN4cute5tupleIJNS5_1CILi128EEENS7_ILi64EEENS7_ILi192EEEEEELi192ENS_6half_tEfNS_4arch4Sm80ELb0ELb0ELb1ELb1ELb1ELb0ELb1ELb1EEENS1_21CollectiveEpilogueFwdINS6_IJS8_SA_S9_EEENS6_IJNS7_ILi1EEESI_SI_EEESC_SE_Li256ELb1ELb1ELb1ELb0EEENS1_36VarlenDynamicPersistentTileSchedulerILi128ELi64ELi256ELi256ELb1ELb1ELb0ELb0ELb1ELb1EEEEEEEEEvNT_6ParamsE)
        .other          _ZN7cutlass13device_kernelIN5flash19enable_sm80_to_sm89INS1_16FlashAttnFwdSm80INS1_25CollectiveMainloopFwdSm80ILi8ELi1ELb0EN4cute5tupleIJNS5_1CILi128EEENS7_ILi64EEENS7_ILi192EEEEEELi192ENS_6half_tEfNS_4arch4Sm80ELb0ELb0ELb1ELb1ELb1ELb0ELb1ELb1EEENS1_21CollectiveEpilogueFwdINS6_IJS8_SA_S9_EEENS6_IJNS7_ILi1EEESI_SI_EEESC_SE_Li256ELb1ELb1ELb1ELb0EEENS1_36VarlenDynamicPersistentTileSchedulerILi128ELi64ELi256ELi256ELb1ELb1ELb0ELb0ELb1ELb1EEEEEEEEEvNT_6ParamsE,@"STO_CUDA_ENTRY STV_DEFAULT"
_ZN7cutlass13device_kernelIN5flash19enable_sm80_to_sm89INS1_16FlashAttnFwdSm80INS1_25CollectiveMainloopFwdSm80ILi8ELi1ELb0EN4cute5tupleIJNS5_1CILi128EEENS7_ILi64EEENS7_ILi192EEEEEELi192ENS_6half_tEfNS_4arch4Sm80ELb0ELb0ELb1ELb1ELb1ELb0ELb1ELb1EEENS1_21CollectiveEpilogueFwdINS6_IJS8_SA_S9_EEENS6_IJNS7_ILi1EEESI_SI_EEESC_SE_Li256ELb1ELb1ELb1ELb0EEENS1_36VarlenDynamicPersistentTileSchedulerILi128ELi64ELi256ELi256ELb1ELb1ELb0ELb0ELb1ELb1EEEEEEEEEvNT_6ParamsE:
[----:B------:R-:W-:Y:S01]  /*0000*/  LDC R1, c[0x0][0x37c] ;  /* 0x0000df00ff017b82 */ /* 0x000fe20000000800 */
[----:B------:R-:W-:Y:S05]  /*0010*/  EXIT ;  /* 0x000000000000794d */ /* 0x000fea0003800000 */
.L_x_1:
        /* <DEDUP_REMOVED lines=14> */
.L_x_19:


//--------------------- .text._ZN7cutlass13device_kernelIN5flash19enable_sm80_to_sm89INS1_16FlashAttnFwdSm80INS1_25CollectiveMainloopFwdSm80ILi8ELi1ELb0EN4cute5tupleIJNS5_1CILi128EEENS7_ILi64EEENS7_ILi192EEEEEELi192ENS_6half_tEfNS_4arch4Sm80ELb0ELb0ELb1ELb1ELb1ELb1ELb1ELb1EEENS1_21CollectiveEpilogueFwdINS6_IJS8_SA_S9_EEENS6_IJNS7_ILi1EEESI_SI_EEESC_SE_Li256ELb1ELb1ELb1ELb0EEENS1_36VarlenDynamicPersistentTileSchedulerILi128ELi64ELi256ELi256ELb1ELb1ELb0ELb0ELb1ELb1EEEEEEEEEvNT_6ParamsE --------------------------
	.section	.text._ZN7cutlass13device_kernelIN5flash19enable_sm80_to_sm89INS1_16FlashAttnFwdSm80INS1_25CollectiveMainloopFwdSm80ILi8ELi1ELb0EN4cute5tupleIJNS5_1CILi128EEENS7_ILi64EEENS7_ILi192EEEEEELi192ENS_6half_tEfNS_4arch4Sm80ELb0ELb0ELb1ELb1ELb1ELb1ELb1ELb1EEENS1_21CollectiveEpilogueFwdINS6_IJS8_SA_S9_EEENS6_IJNS7_ILi1EEESI_SI_EEESC_SE_Li256ELb1ELb1ELb1ELb0EEENS1_36VarlenDynamicPersistentTileSchedulerILi128ELi64ELi256ELi256ELb1ELb1ELb0ELb0ELb1ELb1EEEEEEEEEvNT_6ParamsE,"ax",@progbits
	.align	128
.text._ZN7cutlass13device_kernelIN5flash19enable_sm80_to_sm89INS1_16FlashAttnFwdSm80INS1_25CollectiveMainloopFwdSm80ILi8ELi1ELb0EN4cute5tupleIJNS5_1CILi128EEENS7_ILi64EEENS7_ILi192EEEEEELi192ENS_6half_tEfNS_4arch4Sm80ELb0ELb0ELb1ELb1ELb1ELb1ELb1ELb1EEENS1_21CollectiveEpilogueFwdINS6_IJS8_SA_S9_EEENS6_IJNS7_ILi1EEESI_SI_EEESC_SE_Li256ELb1ELb1ELb1ELb0EEENS1_36VarlenDynamicPersistentTileSchedulerILi128ELi64ELi256ELi256ELb1ELb1ELb0ELb0ELb1ELb1EEEEEEEEEvNT_6ParamsE:
        .type           _ZN7cutlass13device_kernelIN5flash19enable_sm80_to_sm89INS1_16FlashAttnFwdSm80INS1_25CollectiveMainloopFwdSm80ILi8ELi1ELb0EN4cute5tupleIJNS5_1CILi128EEENS7_ILi64EEENS7_ILi192EEEEEELi192ENS_6half_tEfNS_4arch4Sm80ELb0ELb0ELb1ELb1ELb1ELb1ELb1ELb1EEENS1_21CollectiveEpilogueFwdINS6_IJS8_SA_S9_EEENS6_IJNS7_ILi1EEESI_SI_EEESC_SE_Li256ELb1ELb1ELb1ELb0EEENS1_36VarlenDynamicPersistentTileSchedulerILi128ELi64ELi256ELi256ELb1ELb1ELb0ELb0ELb1ELb1EEEEEEEEEvNT_6ParamsE,@function
        .size           _ZN7cutlass13device_kernelIN5flash19enable_sm80_to_sm89INS1_16FlashAttnFwdSm80INS1_25CollectiveMainloopFwdSm80ILi8ELi1ELb0EN4cute5tupleIJNS5_1CILi128EEENS7_ILi64EEENS7_ILi192EEEEEELi192ENS_6half_tEfNS_4arch4Sm80ELb0ELb0ELb1ELb1ELb1ELb1ELb1ELb1EEENS1_21CollectiveEpilogueFwdINS6_IJS8_SA_S9_EEENS6_IJNS7_ILi1EEESI_SI_EEESC_SE_Li256ELb1ELb1ELb1ELb0EEENS1_36VarlenDynamicPersistentTileSchedulerILi128ELi64ELi256ELi256ELb1ELb1ELb0ELb0ELb1ELb1EEEEEEEEEvNT_6ParamsE,(.L_x_20 - _ZN7cutlass13device_kernelIN5flash19enable_sm80_to_sm89INS1_16FlashAttnFwdSm80INS1_25CollectiveMainloopFwdSm80ILi8ELi1ELb0EN4cute5tupleIJNS5_1CILi128EEENS7_ILi64EEENS7_ILi192EEEEEELi192ENS_6half_tEfNS_4arch4Sm80ELb0ELb0ELb1ELb1ELb1ELb1ELb1ELb1EEENS1_21CollectiveEpilogueFwdINS6_IJS8_SA_S9_EEENS6_IJNS7_ILi1EEESI_SI_EEESC_SE_Li256ELb1ELb1ELb1ELb0EEENS1_36VarlenDynamicPersistentTileSchedulerILi128ELi64ELi256ELi256ELb1ELb1ELb0ELb0ELb1ELb1EEEEEEEEEvNT_6ParamsE)
        .other          _ZN7cutlass13device_kernelIN5flash19enable_sm80_to_sm89INS1_16FlashAttnFwdSm80INS1_25CollectiveMainloopFwdSm80ILi8ELi1ELb0EN4cute5tupleIJNS5_1CILi128EEENS7_ILi64EEENS7_ILi192EEEEEELi192ENS_6half_tEfNS_4arch4Sm80ELb0ELb0ELb1ELb1ELb1ELb1ELb1ELb1EEENS1_21CollectiveEpilogueFwdINS6_IJS8_SA_S9_EEENS6_IJNS7_ILi1EEESI_SI_EEESC_SE_Li256ELb1ELb1ELb1ELb0EEENS1_36VarlenDynamicPersistentTileSchedulerILi128ELi64ELi256ELi256ELb1ELb1ELb0ELb0ELb1ELb1EEEEEEEEEvNT_6ParamsE,@"STO_CUDA_ENTRY STV_DEFAULT"
_ZN7cutlass13device_kernelIN5flash19enable_sm80_to_sm89INS1_16FlashAttnFwdSm80INS1_25CollectiveMainloopFwdSm80ILi8ELi1ELb0EN4cute5tupleIJNS5_1CILi128EEENS7_ILi64EEENS7_ILi192EEEEEELi192ENS_6half_tEfNS_4arch4Sm80ELb0ELb0ELb1ELb1ELb1ELb1ELb1ELb1EEENS1_21CollectiveEpilogueFwdINS6_IJS8_SA_S9_EEENS6_IJNS7_ILi1EEESI_SI_EEESC_SE_Li256ELb1ELb1ELb1ELb0EEENS1_36VarlenDynamicPersistentTileSchedulerILi128ELi64ELi256ELi256ELb1ELb1ELb0ELb0ELb1ELb1EEEEEEEEEvNT_6ParamsE:
[----:B------:R-:W-:Y:S01]  /*0000*/  LDC R1, c[0x0][0x37c] ;  /* 0x0000df00ff017b82 */ /* 0x000fe20000000800 */
[----:B------:R-:W-:Y:S05]  /*0010*/  EXIT ;  /* 0x000000000000794d */ /* 0x000fea0003800000 */
.L_x_2:
        /* <DEDUP_REMOVED lines=14> */
.L_x_20:


//--------------------- .text._ZN7cutlass13device_kernelIN5flash19enable_sm80_to_sm89INS1_16FlashAttnFwdSm80INS1_25CollectiveMainloopFwdSm80ILi8ELi1ELb0EN4cute5tupleIJNS5_1CILi128EEENS7_ILi64EEENS7_ILi192EEEEEELi192ENS_6half_tEfNS_4arch4Sm80ELb0ELb1ELb1ELb0ELb1ELb0ELb1ELb1EEENS1_21CollectiveEpilogueFwdINS6_IJS8_SA_S9_EEENS6_IJNS7_ILi1EEESI_SI_EEESC_SE_Li256ELb0ELb1ELb1ELb0EEENS1_19SingleTileSchedulerILb0ELb1ELb1ELi128EEEEEEEEEvNT_6ParamsE --------------------------
	.section	.text._ZN7cutlass13device_kernelIN5flash19enable_sm80_to_sm89INS1_16FlashAttnFwdSm80INS1_25CollectiveMainloopFwdSm80ILi8ELi1ELb0EN4cute5tupleIJNS5_1CILi128EEENS7_ILi64EEENS7_ILi192EEEEEELi192ENS_6half_tEfNS_4arch4Sm80ELb0ELb1ELb1ELb0ELb1ELb0ELb1ELb1EEENS1_21CollectiveEpilogueFwdINS6_IJS8_SA_S9_EEENS6_IJNS7_ILi1EEESI_SI_EEESC_SE_Li256ELb0ELb1ELb1ELb0EEENS1_19SingleTileSchedulerILb0ELb1ELb1ELi128EEEEEEEEEvNT_6ParamsE,"ax",@progbits
	.align	128
.text._ZN7cutlass13device_kernelIN5flash19enable_sm80_to_sm89INS1_16FlashAttnFwdSm80INS1_25CollectiveMainloopFwdSm80ILi8ELi1ELb0EN4cute5tupleIJNS5_1CILi128EEENS7_ILi64EEENS7_ILi192EEEEEELi192ENS_6half_tEfNS_4arch4Sm80ELb0ELb1ELb1ELb0ELb1ELb0ELb1ELb1EEENS1_21CollectiveEpilogueFwdINS6_IJS8_SA_S9_EEENS6_IJNS7_ILi1EEESI_SI_EEESC_SE_Li256ELb0ELb1ELb1ELb0EEENS1_19SingleTileSchedulerILb0ELb1ELb1ELi128EEEEEEEEEvNT_6ParamsE:
        .type           _ZN7cutlass13device_kernelIN5flash19enable_sm80_to_sm89INS1_16FlashAttnFwdSm80INS1_25CollectiveMainloopFwdSm80ILi8ELi1ELb0EN4cute5tupleIJNS5_1CILi128EEENS7_ILi64EEENS7_ILi192EEEEEELi192ENS_6half_tEfNS_4arch4Sm80ELb0ELb1ELb1ELb0ELb1ELb0ELb1ELb1EEENS1_21CollectiveEpilogueFwdINS6_IJS8_SA_S9_EEENS6_IJNS7_ILi1EEESI_SI_EEESC_SE_Li256ELb0ELb1ELb1ELb0EEENS1_19SingleTileSchedulerILb0ELb1ELb1ELi128EEEEEEEEEvNT_6ParamsE,@function
        .size           _ZN7cutlass13device_kernelIN5flash19enable_sm80_to_sm89INS1_16FlashAttnFwdSm80INS1_25CollectiveMainloopFwdSm80ILi8ELi1ELb0EN4cute5tupleIJNS5_1CILi128EEENS7_ILi64EEENS7_ILi192EEEEEELi192ENS_6half_tEfNS_4arch4Sm80ELb0ELb1ELb1ELb0ELb1ELb0ELb1ELb1EEENS1_21CollectiveEpilogueFwdINS6_IJS8_SA_S9_EEENS6_IJNS7_ILi1EEESI_SI_EEESC_SE_Li256ELb0ELb1ELb1ELb0EEENS1_19SingleTileSchedulerILb0ELb1ELb1ELi128EEEEEEEEEvNT_6ParamsE,(.L_x_21 - _ZN7cutlass13device_kernelIN5flash19enable_sm80_to_sm89INS1_16FlashAttnFwdSm80INS1_25CollectiveMainloopFwdSm80ILi8ELi1ELb0EN4cute5tupleIJNS5_1CILi128EEENS7_ILi64EEENS7_ILi192EEEEEELi192ENS_6half_tEfNS_4arch4Sm80ELb0ELb1ELb1ELb0ELb1ELb0ELb1ELb1EEENS1_21CollectiveEpilogueFwdINS6_IJS8_SA_S9_EEENS6_IJNS7_ILi1EEESI_SI_EEESC_SE_Li256ELb0ELb1ELb1ELb0EEENS1_19SingleTileSchedulerILb0ELb1ELb1ELi128EEEEEEEEEvNT_6ParamsE)
        .other          _ZN7cutlass13device_kernelIN5flash19enable_sm80_to_sm89INS1_16FlashAttnFwdSm80INS1_25CollectiveMainloopFwdSm80ILi8ELi1ELb0EN4cute5tupleIJNS5_1CILi128EEENS7_ILi64EEENS7_ILi192EEEEEELi192ENS_6half_tEfNS_4arch4Sm80ELb0ELb1ELb1ELb0ELb1ELb0ELb1ELb1EEENS1_21CollectiveEpilogueFwdINS6_IJS8_SA_S9_EEENS6_IJNS7_ILi1EEESI_SI_EEESC_SE_Li256ELb0ELb1ELb1ELb0EEENS1_19SingleTileSchedulerILb0ELb1ELb1ELi128EEEEEEEEEvNT_6ParamsE,@"STO_CUDA_ENTRY STV_DEFAULT"
_ZN7cutlass13device_kernelIN5flash19enable_sm80_to_sm89INS1_16FlashAttnFwdSm80INS1_25CollectiveMainloopFwdSm80ILi8ELi1ELb0EN4cute5tupleIJNS5_1CILi128EEENS7_ILi64EEENS7_ILi192EEEEEELi192ENS_6half_tEfNS_4arch4Sm80ELb0ELb1ELb1ELb0ELb1ELb0ELb1ELb1EEENS1_21CollectiveEpilogueFwdINS6_IJS8_SA_S9_EEENS6_IJNS7_ILi1EEESI_SI_EEESC_SE_Li256ELb0ELb1ELb1ELb0EEENS1_19SingleTileSchedulerILb0ELb1ELb1ELi128EEEEEEEEEvNT_6ParamsE:
[----:B------:R-:W-:Y:S01]  /*0000*/  LDC R1, c[0x0][0x37c] ;  /* 0x0000df00ff017b82 */ /* 0x000fe20000000800 */
[----:B------:R-:W-:Y:S05]  /*0010*/  EXIT ;  /* 0x000000000000794d */ /* 0x000fea0003800000 */
.L_x_3:
        /* <DEDUP_REMOVED lines=14> */
.L_x_21:


//--------------------- .text._ZN7cutlass13device_kernelIN5flash19enable_sm80_to_sm89INS1_16FlashAttnFwdSm80INS1_25CollectiveMainloopFwdSm80ILi8ELi1ELb0EN4cute5tupleIJNS5_1CILi128EEENS7_ILi64EEENS7_ILi192EEEEEELi192ENS_6half_tEfNS_4arch4Sm80ELb0ELb1ELb1ELb1ELb1ELb0ELb1ELb1EEENS1_21CollectiveEpilogueFwdINS6_IJS8_SA_S9_EEENS6_IJNS7_ILi1EEESI_SI_EEESC_SE_Li256ELb1ELb1ELb1ELb0EEENS1_36VarlenDynamicPersistentTileSchedulerILi128ELi64ELi256ELi256ELb1ELb1ELb0ELb1ELb0ELb1EEEEEEEEEvNT_6ParamsE --------------------------
	.section	.text._ZN7cutlass13device_kernelIN5flash19enable_sm80_to_sm89INS1_16FlashAttnFwdSm80INS1_25CollectiveMainloopFwdSm80ILi8ELi1ELb0EN4cute5tupleIJNS5_1CILi128EEENS7_ILi64EEENS7_ILi192EEEEEELi192ENS_6half_tEfNS_4arch4Sm80ELb0ELb1ELb1ELb1ELb1ELb0ELb1ELb1EEENS1_21CollectiveEpilogueFwdINS6_IJS8_SA_S9_EEENS6_IJNS7_ILi1EEESI_SI_EEESC_SE_Li256ELb1ELb1ELb1ELb0EEENS1_36VarlenDynamicPersistentTileSchedulerILi128ELi64ELi256ELi256ELb1ELb1ELb0ELb1ELb0ELb1EEEEEEEEEvNT_6ParamsE,"ax",@progbits
	.align	128
.text._ZN7cutlass13device_kernelIN5flash19enable_sm80_to_sm89INS1_16FlashAttnFwdSm80INS1_25CollectiveMainloopFwdSm80ILi8ELi1ELb0EN4cute5tupleIJNS5_1CILi128EEENS7_ILi64EEENS7_ILi192EEEEEELi192ENS_6half_tEfNS_4arch4Sm80ELb0ELb1ELb1ELb1ELb1ELb0ELb1ELb1EEENS1_21CollectiveEpilogueFwdINS6_IJS8_SA_S9_EEENS6_IJNS7_ILi1EEESI_SI_EEESC_SE_Li256ELb1ELb1ELb1ELb0EEENS1_36VarlenDynamicPersistentTileSchedulerILi128ELi64ELi256ELi256ELb1ELb1ELb0ELb1ELb0ELb1EEEEEEEEEvNT_6ParamsE:
        .type           _ZN7cutlass13device_kernelIN5flash19enable_sm80_to_sm89INS1_16FlashAttnFwdSm80INS1_25CollectiveMainloopFwdSm80ILi8ELi1ELb0EN4cute5tupleIJNS5_1CILi128EEENS7_ILi64EEENS7_ILi192EEEEEELi192ENS_6half_tEfNS_4arch4Sm80ELb0ELb1ELb1ELb1ELb1ELb0ELb1ELb1EEENS1_21CollectiveEpilogueFwdINS6_IJS8_SA_S9_EEENS6_IJNS7_ILi1EEESI_SI_EEESC_SE_Li256ELb1ELb1ELb1ELb0EEENS1_36VarlenDynamicPersistentTileSchedulerILi128ELi64ELi256ELi256ELb1ELb1ELb0ELb1ELb0ELb1EEEEEEEEEvNT_6ParamsE,@function
        .size           _ZN7cutlass13device_kernelIN5flash19enable_sm80_to_sm89INS1_16FlashAttnFwdSm80INS1_25CollectiveMainloopFwdSm80ILi8ELi1ELb0EN4cute5tupleIJNS5_1CILi128EEENS7_ILi64EEENS7_ILi192EEEEEELi192ENS_6half_tEfNS_4arch4Sm80ELb0ELb1ELb1ELb1ELb1ELb0ELb1ELb1EEENS1_21CollectiveEpilogueFwdINS6_IJS8_SA_S9_EEENS6_IJNS7_ILi1EEESI_SI_EEESC_SE_Li256ELb1ELb1ELb1ELb0EEENS1_36VarlenDynamicPersistentTileSchedulerILi128ELi64ELi256ELi256ELb1ELb1ELb0ELb1ELb0ELb1EEEEEEEEEvNT_6ParamsE,(.L_x_22 - _ZN7cutlass13device_kernelIN5flash19enable_sm80_to_sm89INS1_16FlashAttnFwdSm80INS1_25CollectiveMainloopFwdSm80ILi8ELi1ELb0EN4cute5tupleIJNS5_1CILi128EEENS7_ILi64EEENS7_ILi192EEEEEELi192ENS_6half_tEfNS_4arch4Sm80ELb0ELb1ELb1ELb1ELb1ELb0ELb1ELb1EEENS1_21CollectiveEpilogueFwdINS6_IJS8_SA_S9_EEENS6_IJNS7_ILi1EEESI_SI_EEESC_SE_Li256ELb1ELb1ELb1ELb0EEENS1_36VarlenDynamicPersistentTileSchedulerILi128ELi64ELi256ELi256ELb1ELb1ELb0ELb1ELb0ELb1EEEEEEEEEvNT_6ParamsE)
        .other          _ZN7cutlass13device_kernelIN5flash19enable_sm80_to_sm89INS1_16FlashAttnFwdSm80INS1_25CollectiveMainloopFwdSm80ILi8ELi1ELb0EN4cute5tupleIJNS5_1CILi128EEENS7_ILi64EEENS7_ILi192EEEEEELi192ENS_6half_tEfNS_4arch4Sm80ELb0ELb1ELb1ELb1ELb1ELb0ELb1ELb1EEENS1_21CollectiveEpilogueFwdINS6_IJS8_SA_S9_EEENS6_IJNS7_ILi1EEESI_SI_EEESC_SE_Li256ELb1ELb1ELb1ELb0EEENS1_36VarlenDynamicPersistentTileSchedulerILi128ELi64ELi256ELi256ELb1ELb1ELb0ELb1ELb0ELb1EEEEEEEEEvNT_6ParamsE,@"STO_CUDA_ENTRY STV_DEFAULT"
_ZN7cutlass13device_kernelIN5flash19enable_sm80_to_sm89INS1_16FlashAttnFwdSm80INS1_25CollectiveMainloopFwdSm80ILi8ELi1ELb0EN4cute5tupleIJNS5_1CILi128EEENS7_ILi64EEENS7_ILi192EEEEEELi192ENS_6half_tEfNS_4arch4Sm80ELb0ELb1ELb1ELb1ELb1ELb0ELb1ELb1EEENS1_21CollectiveEpilogueFwdINS6_IJS8_SA_S9_EEENS6_IJNS7_ILi1EEESI_SI_EEESC_SE_Li256ELb1ELb1ELb1ELb0EEENS1_36VarlenDynamicPersistentTileSchedulerILi128ELi64ELi256ELi256ELb1ELb1ELb0ELb1ELb0ELb1EEEEEEEEEvNT_6ParamsE:
[----:B------:R-:W-:Y:S01]  /*0000*/  LDC R1, c[0x0][0x37c] ;  /* 0x0000df00ff017b82 */ /* 0x000fe20000000800 */
[----:B------:R-:W-:Y:S05]  /*0010*/  EXIT ;  /* 0x000000000000794d */ /* 0x000fea0003800000 */
.L_x_4:
        /* <DEDUP_REMOVED lines=14> */
.L_x_22:


//--------------------- .text._ZN7cutlass13device_kernelIN5flash19enable_sm80_to_sm89INS1_16FlashAttnFwdSm80INS1_25CollectiveMainloopFwdSm80ILi8ELi1ELb0EN4cute5tupleIJNS5_1CILi128EEENS7_ILi64EEENS7_ILi192EEEEEELi192ENS_6half_tEfNS_4arch4Sm80ELb0ELb1ELb1ELb1ELb1ELb1ELb1ELb1EEENS1_21CollectiveEpilogueFwdINS6_IJS8_SA_S9_EEENS6_IJNS7_ILi1EEESI_SI_EEESC_SE_Li256ELb1ELb1ELb1ELb0EEENS1_36VarlenDynamicPersistentTileSchedulerILi128ELi64ELi256ELi256ELb1ELb1ELb0ELb1ELb0ELb1EEEEEEEEEvNT_6ParamsE --------------------------
	.section	.text._ZN7cutlass13device_kernelIN5flash19enable_sm80_to_sm89INS1_16FlashAttnFwdSm80INS1_25CollectiveMainloopFwdSm80ILi8ELi1ELb0EN4cute5tupleIJNS5_1CILi128EEENS7_ILi64EEENS7_ILi192EEEEEELi192ENS_6half_tEfNS_4arch4Sm80ELb0ELb1ELb1ELb1ELb1ELb1ELb1ELb1EEENS1_21CollectiveEpilogueFwdINS6_IJS8_SA_S9_EEENS6_IJNS7_ILi1EEESI_SI_EEESC_SE_Li256ELb1ELb1ELb1ELb0EEENS1_36VarlenDynamicPersistentTileSchedulerILi128ELi64ELi256ELi256ELb1ELb1ELb0ELb1ELb0ELb1EEEEEEEEEvNT_6ParamsE,"ax",@progbits
	.align	128
.text._ZN7cutlass13device_kernelIN5flash19enable_sm80_to_sm89INS1_16FlashAttnFwdSm80INS1_25CollectiveMainloopFwdSm80ILi8ELi1ELb0EN4cute5tupleIJNS5_1CILi128EEENS7_ILi64EEENS7_ILi192EEEEEELi192ENS_6half_tEfNS_4arch4Sm80ELb0ELb1ELb1ELb1ELb1ELb1ELb1ELb1EEENS1_21CollectiveEpilogueFwdINS6_IJS8_SA_S9_EEENS6_IJNS7_ILi1EEESI_SI_EEESC_SE_Li256ELb1ELb1ELb1ELb0EEENS1_36VarlenDynamicPersistentTileSchedulerILi128ELi64ELi256ELi256ELb1ELb1ELb0ELb1ELb0ELb1EEEEEEEEEvNT_6ParamsE:
        .type           _ZN7cutlass13device_kernelIN5flash19enable_sm80_to_sm89INS1_16FlashAttnFwdSm80INS1_25CollectiveMainloopFwdSm80ILi8ELi1ELb0EN4cute5tupleIJNS5_1CILi128EEENS7_ILi64EEENS7_ILi192EEEEEELi192ENS_6half_tEfNS_4arch4Sm80ELb0ELb1ELb1ELb1ELb1ELb1ELb1ELb1EEENS1_21CollectiveEpilogueFwdINS6_IJS8_SA_S9_EEENS6_IJNS7_ILi1EEESI_SI_EEESC_SE_Li256ELb1ELb1ELb1ELb0EEENS1_36VarlenDynamicPersistentTileSchedulerILi128ELi64ELi256ELi256ELb1ELb1ELb0ELb1ELb0ELb1EEEEEEEEEvNT_6ParamsE,@function
        .size           _ZN7cutlass13device_kernelIN5flash19enable_sm80_to_sm89INS1_16FlashAttnFwdSm80INS1_25CollectiveMainloopFwdSm80ILi8ELi1ELb0EN4cute5tupleIJNS5_1CILi128EEENS7_ILi64EEENS7_ILi192EEEEEELi192ENS_6half_tEfNS_4arch4Sm80ELb0ELb1ELb1ELb1ELb1ELb1ELb1ELb1EEENS1_21CollectiveEpilogueFwdINS6_IJS8_SA_S9_EEENS6_IJNS7_ILi1EEESI_SI_EEESC_SE_Li256ELb1ELb1ELb1ELb0EEENS1_36VarlenDynamicPersistentTileSchedulerILi128ELi64ELi256ELi256ELb1ELb1ELb0ELb1ELb0ELb1EEEEEEEEEvNT_6ParamsE,(.L_x_23 - _ZN7cutlass13device_kernelIN5flash19enable_sm80_to_sm89INS1_16FlashAttnFwdSm80INS1_25CollectiveMainloopFwdSm80ILi8ELi1ELb0EN4cute5tupleIJNS5_1CILi128EEENS7_ILi64EEENS7_ILi192EEEEEELi192ENS_6half_tEfNS_4arch4Sm80ELb0ELb1ELb1ELb1ELb1ELb1ELb1ELb1EEENS1_21CollectiveEpilogueFwdINS6_IJS8_SA_S9_EEENS6_IJNS7_ILi1EEESI_SI_EEESC_SE_Li256ELb1ELb1ELb1ELb0EEENS1_36VarlenDynamicPersistentTileSchedulerILi128ELi64ELi256ELi256ELb1ELb1ELb0ELb1ELb0ELb1EEEEEEEEEvNT_6ParamsE)
        .other          _ZN7cutlass13device_kernelIN5flash19enable_sm80_to_sm89INS1_16FlashAttnFwdSm80INS1_25CollectiveMainloopFwdSm80ILi8ELi1ELb0EN4cute5tupleIJNS5_1CILi128EEENS7_ILi64EEENS7_ILi192EEEEEELi192ENS_6half_tEfNS_4arch4Sm80ELb0ELb1ELb1ELb1ELb1ELb1ELb1ELb1EEENS1_21CollectiveEpilogueFwdINS6_IJS8_SA_S9_EEENS6_IJNS7_ILi1EEESI_SI_EEESC_SE_Li256ELb1ELb1ELb1ELb0EEENS1_36VarlenDynamicPersistentTileSchedulerILi128ELi64ELi256ELi256ELb1ELb1ELb0ELb1ELb0ELb1EEEEEEEEEvNT_6ParamsE,@"STO_CUDA_ENTRY STV_DEFAULT"
_ZN7cutlass13device_kernelIN5flash19enable_sm80_to_sm89INS1_16FlashAttnFwdSm80INS1_25CollectiveMainloopFwdSm80ILi8ELi1ELb0EN4cute5tupleIJNS5_1CILi128EEENS7_ILi64EEENS7_ILi192EEEEEELi192ENS_6half_tEfNS_4arch4Sm80ELb0ELb1ELb1ELb1ELb1ELb1ELb1ELb1EEENS1_21CollectiveEpilogueFwdINS6_IJS8_SA_S9_EEENS6_IJNS7_ILi1EEESI_SI_EEESC_SE_Li256ELb1ELb1ELb1ELb0EEENS1_36VarlenDynamicPersistentTileSchedulerILi128ELi64ELi256ELi256ELb1ELb1ELb0ELb1ELb0ELb1EEEEEEEEEvNT_6ParamsE:
[----:B------:R-:W-:Y:S01]  /*0000*/  LDC R1, c[0x0][0x37c] ;  /* 0x0000df00ff017b82 */ /* 0x000fe20000000800 */
[----:B------:R-:W-:Y:S05]  /*0010*/  EXIT ;  /* 0x000000000000794d */ /* 0x000fea0003800000 */
.L_x_5:
        /* <DEDUP_REMOVED lines=14> */
.L_x_23:


//--------------------- .text._ZN7cutlass13device_kernelIN5flash19enable_sm80_to_sm89INS1_16FlashAttnFwdSm80INS1_25CollectiveMainloopFwdSm80ILi8ELi1ELb0EN4cute5tupleIJNS5_1CILi128EEENS7_ILi64EEENS7_ILi192EEEEEELi192ENS_6half_tEfNS_4arch4Sm80ELb1ELb0ELb1ELb0ELb1ELb0ELb1ELb1EEENS1_21CollectiveEpilogueFwdINS6_IJS8_SA_S9_EEENS6_IJNS7_ILi1EEESI_SI_EEESC_SE_Li256ELb0ELb1ELb1ELb0EEENS1_30DynamicPersistentTileSchedulerILi256ELi256ELb1ELb1ELb0EEEEEEEEEvNT_6ParamsE --------------------------
	.section	.text._ZN7cutlass13device_kernelIN5flash19enable_sm80_to_sm89INS1_16FlashAttnFwdSm80INS1_25CollectiveMainloopFwdSm80ILi8ELi1ELb0EN4cute5tupleIJNS5_1CILi128EEENS7_ILi64EEENS7_ILi192EEEEEELi192ENS_6half_tEfNS_4arch4Sm80ELb1ELb0ELb1ELb0ELb1ELb0ELb1ELb1EEENS1_21CollectiveEpilogueFwdINS6_IJS8_SA_S9_EEENS6_IJNS7_ILi1EEESI_SI_EEESC_SE_Li256ELb0ELb1ELb1ELb0EEENS1_30DynamicPersistentTileSchedulerILi256ELi256ELb1ELb1ELb0EEEEEEEEEvNT_6ParamsE,"ax",@progbits
	.align	128
.text._ZN7cutlass13device_kernelIN5flash19enable_sm80_to_sm89INS1_16FlashAttnFwdSm80INS1_25CollectiveMainloopFwdSm80ILi8ELi1ELb0EN4cute5tupleIJNS5_1CILi128EEENS7_ILi64EEENS7_ILi192EEEEEELi192ENS_6half_tEfNS_4arch4Sm80ELb1ELb0ELb1ELb0ELb1ELb0ELb1ELb1EEENS1_21CollectiveEpilogueFwdINS6_IJS8_SA_S9_EEENS6_IJNS7_ILi1EEESI_SI_EEESC_SE_Li256ELb0ELb1ELb1ELb0EEENS1_30DynamicPersistentTileSchedulerILi256ELi256ELb1ELb1ELb0EEEEEEEEEvNT_6ParamsE:
        .type           _ZN7cutlass13device_kernelIN5flash19enable_sm80_to_sm89INS1_16FlashAttnFwdSm80INS1_25CollectiveMainloopFwdSm80ILi8ELi1ELb0EN4cute5tupleIJNS5_1CILi128EEENS7_ILi64EEENS7_ILi192EEEEEELi192ENS_6half_tEfNS_4arch4Sm80ELb1ELb0ELb1ELb0ELb1ELb0ELb1ELb1EEENS1_21CollectiveEpilogueFwdINS6_IJS8_SA_S9_EEENS6_IJNS7_ILi1EEESI_SI_EEESC_SE_Li256ELb0ELb1ELb1ELb0EEENS1_30DynamicPersistentTileSchedulerILi256ELi256ELb1ELb1ELb0EEEEEEEEEvNT_6ParamsE,@function
        .size           _ZN7cutlass13device_kernelIN5flash19enable_sm80_to_sm89INS1_16FlashAttnFwdSm80INS1_25CollectiveMainloopFwdSm80ILi8ELi1ELb0EN4cute5tupleIJNS5_1CILi128EEENS7_ILi64EEENS7_ILi192EEEEEELi192ENS_6half_tEfNS_4arch4Sm80ELb1ELb0ELb1ELb0ELb1ELb0ELb1ELb1EEENS1_21CollectiveEpilogueFwdINS6_IJS8_SA_S9_EEENS6_IJNS7_ILi1EEESI_SI_EEESC_SE_Li256ELb0ELb1ELb1ELb0EEENS1_30DynamicPersistentTileSchedulerILi256ELi256ELb1ELb1ELb0EEEEEEEEEvNT_6ParamsE,(.L_x_24 - _ZN7cutlass13device_kernelIN5flash19enable_sm80_to_sm89INS1_16FlashAttnFwdSm80INS1_25CollectiveMainloopFwdSm80ILi8ELi1ELb0EN4cute5tupleIJNS5_1CILi128EEENS7_ILi64EEENS7_ILi192EEEEEELi192ENS_6half_tEfNS_4arch4Sm80ELb1ELb0ELb1ELb0ELb1ELb0ELb1ELb1EEENS1_21CollectiveEpilogueFwdINS6_IJS8_SA_S9_EEENS6_IJNS7_ILi1EEESI_SI_EEESC_SE_Li256ELb0ELb1ELb1ELb0EEENS1_30DynamicPersistentTileSchedulerILi256ELi256ELb1ELb1ELb0EEEEEEEEEvNT_6ParamsE)
        .other          _ZN7cutlass13device_kernelIN5flash19enable_sm80_to_sm89INS1_16FlashAttnFwdSm80INS1_25CollectiveMainloopFwdSm80ILi8ELi1ELb0EN4cute5tupleIJNS5_1CILi128EEENS7_ILi64EEENS7_ILi192EEEEEELi192ENS_6half_tEfNS_4arch4Sm80ELb1ELb0ELb1ELb0ELb1ELb0ELb1ELb1EEENS1_21CollectiveEpilogueFwdINS6_IJS8_SA_S9_EEENS6_IJNS7_ILi1EEESI_SI_EEESC_SE_Li256ELb0ELb1ELb1ELb0EEENS1_30DynamicPersistentTileSchedulerILi256ELi256ELb1ELb1ELb0EEEEEEEEEvNT_6ParamsE,@"STO_CUDA_ENTRY STV_DEFAULT"
_ZN7cutlass13device_kernelIN5flash19enable_sm80_to_sm89INS1_16FlashAttnFwdSm80INS1_25CollectiveMainloopFwdSm80ILi8ELi1ELb0EN4cute5tupleIJNS5_1CILi128EEENS7_ILi64EEENS7_ILi192EEEEEELi192ENS_6half_tEfNS_4arch4Sm80ELb1ELb0ELb1ELb0ELb1ELb0ELb1ELb1EEENS1_21CollectiveEpilogueFwdINS6_IJS8_SA_S9_EEENS6_IJNS7_ILi1EEESI_SI_EEESC_SE_Li256ELb0ELb1ELb1ELb0EEENS1_30DynamicPersistentTileSchedulerILi256ELi256ELb1ELb1ELb0EEEEEEEEEvNT_6ParamsE:
[----:B------:R-:W-:Y:S01]  /*0000*/  LDC R1, c[0x0][0x37c] ;  /* 0x0000df00ff017b82 */ /* 0x000fe20000000800 */
[----:B------:R-:W-:Y:S05]  /*0010*/  EXIT ;  /* 0x000000000000794d */ /* 0x000fea0003800000 */
.L_x_6:
        /* <DEDUP_REMOVED lines=14> */
.L_x_24:


//--------------------- .text._ZN7cutlass13device_kernelIN5flash19enable_sm80_to_sm89INS1_16FlashAttnFwdSm80INS1_25CollectiveMainloopFwdSm80ILi8ELi1ELb0EN4cute5tupleIJNS5_1CILi128EEENS7_ILi64EEENS7_ILi192EEEEEELi192ENS_6half_tEfNS_4arch4Sm80ELb1ELb0ELb1ELb1ELb1ELb0ELb1ELb1EEENS1_21CollectiveEpilogueFwdINS6_IJS8_SA_S9_EEENS6_IJNS7_ILi1EEESI_SI_EEESC_SE_Li256ELb1ELb1ELb1ELb0EEENS1_36VarlenDynamicPersistentTileSchedulerILi128ELi64ELi256ELi256ELb1ELb1ELb0ELb1ELb1ELb1EEEEEEEEEvNT_6ParamsE --------------------------
	.section	.text._ZN7cutlass13device_kernelIN5flash19enable_sm80_to_sm89INS1_16FlashAttnFwdSm80INS1_25CollectiveMainloopFwdSm80ILi8ELi1ELb0EN4cute5tupleIJNS5_1CILi128EEENS7_ILi64EEENS7_ILi192EEEEEELi192ENS_6half_tEfNS_4arch4Sm80ELb1ELb0ELb1ELb1ELb1ELb0ELb1ELb1EEENS1_21CollectiveEpilogueFwdINS6_IJS8_SA_S9_EEENS6_IJNS7_ILi1EEESI_SI_EEESC_SE_Li256ELb1ELb1ELb1ELb0EEENS1_36VarlenDynamicPersistentTileSchedulerILi128ELi64ELi256ELi256ELb1ELb1ELb0ELb1ELb1ELb1EEEEEEEEEvNT_6ParamsE,"ax",@progbits
	.align	128
.text._ZN7cutlass13device_kernelIN5flash19enable_sm80_to_sm89INS1_16FlashAttnFwdSm80INS1_25CollectiveMainloopFwdSm80ILi8ELi1ELb0EN4cute5tupleIJNS5_1CILi128EEENS7_ILi64EEENS7_ILi192EEEEEELi192ENS_6half_tEfNS_4arch4Sm80ELb1ELb0ELb1ELb1ELb1ELb0ELb1ELb1EEENS1_21CollectiveEpilogueFwdINS6_IJS8_SA_S9_EEENS6_IJNS7_ILi1EEESI_SI_EEESC_SE_Li256ELb1ELb1ELb1ELb0EEENS1_36VarlenDynamicPersistentTileSchedulerILi128ELi64ELi256ELi256ELb1ELb1ELb0ELb1ELb1ELb1EEEEEEEEEvNT_6ParamsE:
        .type           _ZN7cutlass13device_kernelIN5flash19enable_sm80_to_sm89INS1_16FlashAttnFwdSm80INS1_25CollectiveMainloopFwdSm80ILi8ELi1ELb0EN4cute5tupleIJNS5_1CILi128EEENS7_ILi64EEENS7_ILi192EEEEEELi192ENS_6half_tEfNS_4arch4Sm80ELb1ELb0ELb1ELb1ELb1ELb0ELb1ELb1EEENS1_21CollectiveEpilogueFwdINS6_IJS8_SA_S9_EEENS6_IJNS7_ILi1EEESI_SI_EEESC_SE_Li256ELb1ELb1ELb1ELb0EEENS1_36VarlenDynamicPersistentTileSchedulerILi128ELi64ELi256ELi256ELb1ELb1ELb0ELb1ELb1ELb1EEEEEEEEEvNT_6ParamsE,@function
        .size           _ZN7cutlass13device_kernelIN5flash19enable_sm80_to_sm89INS1_16FlashAttnFwdSm80INS1_25CollectiveMainloopFwdSm80ILi8ELi1ELb0EN4cute5tupleIJNS5_1CILi128EEENS7_ILi64EEENS7_ILi192EEEEEELi192ENS_6half_tEfNS_4arch4Sm80ELb1ELb0ELb1ELb1ELb1ELb0ELb1ELb1EEENS1_21CollectiveEpilogueFwdINS6_IJS8_SA_S9_EEENS6_IJNS7_ILi1EEESI_SI_EEESC_SE_Li256ELb1ELb1ELb1ELb0EEENS1_36VarlenDynamicPersistentTileSchedulerILi128ELi64ELi256ELi256ELb1ELb1ELb0ELb1ELb1ELb1EEEEEEEEEvNT_6ParamsE,(.L_x_25 - _ZN7cutlass13device_kernelIN5flash19enable_sm80_to_sm89INS1_16FlashAttnFwdSm80INS1_25CollectiveMainloopFwdSm80ILi8ELi1ELb0EN4cute5tupleIJNS5_1CILi128EEENS7_ILi64EEENS7_ILi192EEEEEELi192ENS_6half_tEfNS_4arch4Sm80ELb1ELb0ELb1ELb1ELb1ELb0ELb1ELb1EEENS1_21CollectiveEpilogueFwdINS6_IJS8_SA_S9_EEENS6_IJNS7_ILi1EEESI_SI_EEESC_SE_Li256ELb1ELb1ELb1ELb0EEENS1_36VarlenDynamicPersistentTileSchedulerILi128ELi64ELi256ELi256ELb1ELb1ELb0ELb1ELb1ELb1EEEEEEEEEvNT_6ParamsE)
        .other          _ZN7cutlass13device_kernelIN5flash19enable_sm80_to_sm89INS1_16FlashAttnFwdSm80INS1_25CollectiveMainloopFwdSm80ILi8ELi1ELb0EN4cute5tupleIJNS5_1CILi128EEENS7_ILi64EEENS7_ILi192EEEEEELi192ENS_6half_tEfNS_4arch4Sm80ELb1ELb0ELb1ELb1ELb1ELb0ELb1ELb1EEENS1_21CollectiveEpilogueFwdINS6_IJS8_SA_S9_EEENS6_IJNS7_ILi1EEESI_SI_EEESC_SE_Li256ELb1ELb1ELb1ELb0EEENS1_36VarlenDynamicPersistentTileSchedulerILi128ELi64ELi256ELi256ELb1ELb1ELb0ELb1ELb1ELb1EEEEEEEEEvNT_6ParamsE,@"STO_CUDA_ENTRY STV_DEFAULT"
_ZN7cutlass13device_kernelIN5flash19enable_sm80_to_sm89INS1_16FlashAttnFwdSm80INS1_25CollectiveMainloopFwdSm80ILi8ELi1ELb0EN4cute5tupleIJNS5_1CILi128EEENS7_ILi64EEENS7_ILi192EEEEEELi192ENS_6half_tEfNS_4arch4Sm80ELb1ELb0ELb1ELb1ELb1ELb0ELb1ELb1EEENS1_21CollectiveEpilogueFwdINS6_IJS8_SA_S9_EEENS6_IJNS7_ILi1EEESI_SI_EEESC_SE_Li256ELb1ELb1ELb1ELb0EEENS1_36VarlenDynamicPersistentTileSchedulerILi128ELi64ELi256ELi256ELb1ELb1ELb0ELb1ELb1ELb1EEEEEEEEEvNT_6ParamsE:
[----:B------:R-:W-:Y:S01]  /*0000*/  LDC R1, c[0x0][0x37c] ;  /* 0x0000df00ff017b82 */ /* 0x000fe20000000800 */
[----:B------:R-:W-:Y:S05]  /*0010*/  EXIT ;  /* 0x000000000000794d */ /* 0x000fea0003800000 */
.L_x_7:
        /* <DEDUP_REMOVED lines=14> */
.L_x_25:


//--------------------- .text._ZN7cutlass13device_kernelIN5flash19enable_sm80_to_sm89INS1_16FlashAttnFwdSm80INS1_25CollectiveMainloopFwdSm80ILi8ELi1ELb0EN4cute5tupleIJNS5_1CILi128EEENS7_ILi64EEENS7_ILi192EEEEEELi192ENS_6half_tEfNS_4arch4Sm80ELb1ELb0ELb1ELb1ELb1ELb1ELb1ELb1EEENS1_21CollectiveEpilogueFwdINS6_IJS8_SA_S9_EEENS6_IJNS7_ILi1EEESI_SI_EEESC_SE_Li256ELb1ELb1ELb1ELb0EEENS1_36VarlenDynamicPersistentTileSchedulerILi128ELi64ELi256ELi256ELb1ELb1ELb0ELb1ELb1ELb1EEEEEEEEEvNT_6ParamsE --------------------------
	.section	.text._ZN7cutlass13device_kernelIN5flash19enable_sm80_to_sm89INS1_16FlashAttnFwdSm80INS1_25CollectiveMainloopFwdSm80ILi8ELi1ELb0EN4cute5tupleIJNS5_1CILi128EEENS7_ILi64EEENS7_ILi192EEEEEELi192ENS_6half_tEfNS_4arch4Sm80ELb1ELb0ELb1ELb1ELb1ELb1ELb1ELb1EEENS1_21CollectiveEpilogueFwdINS6_IJS8_SA_S9_EEENS6_IJNS7_ILi1EEESI_SI_EEESC_SE_Li256ELb1ELb1ELb1ELb0EEENS1_36VarlenDynamicPersistentTileSchedulerILi128ELi64ELi256ELi256ELb1ELb1ELb0ELb1ELb1ELb1EEEEEEEEEvNT_6ParamsE,"ax",@progbits
	.align	128
.text._ZN7cutlass13device_kernelIN5flash19enable_sm80_to_sm89INS1_16FlashAttnFwdSm80INS1_25CollectiveMainloopFwdSm80ILi8ELi1ELb0EN4cute5tupleIJNS5_1CILi128EEENS7_ILi64EEENS7_ILi192EEEEEELi192ENS_6half_tEfNS_4arch4Sm80ELb1ELb0ELb1ELb1ELb1ELb1ELb1ELb1EEENS1_21CollectiveEpilogueFwdINS6_IJS8_SA_S9_EEENS6_IJNS7_ILi1EEESI_SI_EEESC_SE_Li256ELb1ELb1ELb1ELb0EEENS1_36VarlenDynamicPersistentTileSchedulerILi128ELi64ELi256ELi256ELb1ELb1ELb0ELb1ELb1ELb1EEEEEEEEEvNT_6ParamsE:
        .type           _ZN7cutlass13device_kernelIN5flash19enable_sm80_to_sm89INS1_16FlashAttnFwdSm80INS1_25CollectiveMainloopFwdSm80ILi8ELi1ELb0EN4cute5tupleIJNS5_1CILi128EEENS7_ILi64EEENS7_ILi192EEEEEELi192ENS_6half_tEfNS_4arch4Sm80ELb1ELb0ELb1ELb1ELb1ELb1ELb1ELb1EEENS1_21CollectiveEpilogueFwdINS6_IJS8_SA_S9_EEENS6_IJNS7_ILi1EEESI_SI_EEESC_SE_Li256ELb1ELb1ELb1ELb0EEENS1_36VarlenDynamicPersistentTileSchedulerILi128ELi64ELi256ELi256ELb1ELb1ELb0ELb1ELb1ELb1EEEEEEEEEvNT_6ParamsE,@function
        .size           _ZN7cutlass13device_kernelIN5flash19enable_sm80_to_sm89INS1_16FlashAttnFwdSm80INS1_25CollectiveMainloopFwdSm80ILi8ELi1ELb0EN4cute5tupleIJNS5_1CILi128EEENS7_ILi64EEENS7_ILi192EEEEEELi192ENS_6half_tEfNS_4arch4Sm80ELb1ELb0ELb1ELb1ELb1ELb1ELb1ELb1EEENS1_21CollectiveEpilogueFwdINS6_IJS8_SA_S9_EEENS6_IJNS7_ILi1EEESI_SI_EEESC_SE_Li256ELb1ELb1ELb1ELb0EEENS1_36VarlenDynamicPersistentTileSchedulerILi128ELi64ELi256ELi256ELb1ELb1ELb0ELb1ELb1ELb1EEEEEEEEEvNT_6ParamsE,(.L_x_26 - _ZN7cutlass13device_kernelIN5flash19enable_sm80_to_sm89INS1_16FlashAttnFwdSm80INS1_25CollectiveMainloopFwdSm80ILi8ELi1ELb0EN4cute5tupleIJNS5_1CILi128EEENS7_ILi64EEENS7_ILi192EEEEEELi192ENS_6half_tEfNS_4arch4Sm80ELb1ELb0ELb1ELb1ELb1ELb1ELb1ELb1EEENS1_21CollectiveEpilogueFwdINS6_IJS8_SA_S9_EEENS6_IJNS7_ILi1EEESI_SI_EEESC_SE_Li256ELb1ELb1ELb1ELb0EEENS1_36VarlenDynamicPersistentTileSchedulerILi128ELi64ELi256ELi256ELb1ELb1ELb0ELb1ELb1ELb1EEEEEEEEEvNT_6ParamsE)
        .other          _ZN7cutlass13device_kernelIN5flash19enable_sm80_to_sm89INS1_16FlashAttnFwdSm80INS1_25CollectiveMainloopFwdSm80ILi8ELi1ELb0EN4cute5tupleIJNS5_1CILi128EEENS7_ILi64EEENS7_ILi192EEEEEELi192ENS_6half_tEfNS_4arch4Sm80ELb1ELb0ELb1ELb1ELb1ELb1ELb1ELb1EEENS1_21CollectiveEpilogueFwdINS6_IJS8_SA_S9_EEENS6_IJNS7_ILi1EEESI_SI_EEESC_SE_Li256ELb1ELb1ELb1ELb0EEENS1_36VarlenDynamicPersistentTileSchedulerILi128ELi64ELi256ELi256ELb1ELb1ELb0ELb1ELb1ELb1EEEEEEEEEvNT_6ParamsE,@"STO_CUDA_ENTRY STV_DEFAULT"
_ZN7cutlass13device_kernelIN5flash19enable_sm80_to_sm89INS1_16FlashAttnFwdSm80INS1_25CollectiveMainloopFwdSm80ILi8ELi1ELb0EN4cute5tupleIJNS5_1CILi128EEENS7_ILi64EEENS7_ILi192EEEEEELi192ENS_6half_tEfNS_4arch4Sm80ELb1ELb0ELb1ELb1ELb1ELb1ELb1ELb1EEENS1_21CollectiveEpilogueFwdINS6_IJS8_SA_S9_EEENS6_IJNS7_ILi1EEESI_SI_EEESC_SE_Li256ELb1ELb1ELb1ELb0EEENS1_36VarlenDynamicPersistentTileSchedulerILi128ELi64ELi256ELi256ELb1ELb1ELb0ELb1ELb1ELb1EEEEEEEEEvNT_6ParamsE:
[----:B------:R-:W-:Y:S01]  /*0000*/  LDC R1, c[0x0][0x37c] ;  /* 0x0000df00ff017b82 */ /* 0x000fe20000000800 */
[----:B------:R-:W-:Y:S05]  /*0010*/  EXIT ;  /* 0x000000000000794d */ /* 0x000fea0003800000 */
.L_x_8:
        /* <DEDUP_REMOVED lines=14> */
.L_x_26:


//--------------------- .text._ZN7cutlass13device_kernelIN5flash19enable_sm80_to_sm89INS1_16FlashAttnFwdSm80INS1_25CollectiveMainloopFwdSm80ILi8ELi2ELb0EN4cute5tupleIJNS5_1CILi128EEENS7_ILi64EEENS7_ILi192EEEEEELi192ENS_6half_tEfNS_4arch4Sm80ELb0ELb0ELb1ELb0ELb1ELb0ELb1ELb1EEENS1_21CollectiveEpilogueFwdINS6_IJS8_SA_S9_EEENS6_IJNS7_ILi1EEESI_SI_EEESC_SE_Li256ELb0ELb1ELb1ELb0EEENS1_19SingleTileSchedulerILb0ELb1ELb1ELi128EEEEEEEEEvNT_6ParamsE --------------------------
	.section	.text._ZN7cutlass13device_kernelIN5flash19enable_sm80_to_sm89INS1_16FlashAttnFwdSm80INS1_25CollectiveMainloopFwdSm80ILi8ELi2ELb0EN4cute5tupleIJNS5_1CILi128EEENS7_ILi64EEENS7_ILi192EEEEEELi192ENS_6half_tEfNS_4arch4Sm80ELb0ELb0ELb1ELb0ELb1ELb0ELb1ELb1EEENS1_21CollectiveEpilogueFwdINS6_IJS8_SA_S9_EEENS6_IJNS7_ILi1EEESI_SI_EEESC_SE_Li256ELb0ELb1ELb1ELb0EEENS1_19SingleTileSchedulerILb0ELb1ELb1ELi128EEEEEEEEEvNT_6ParamsE,"ax",@progbits
	.align	128
.text._ZN7cutlass13device_kernelIN5flash19enable_sm80_to_sm89INS1_16FlashAttnFwdSm80INS1_25CollectiveMainloopFwdSm80ILi8ELi2ELb0EN4cute5tupleIJNS5_1CILi128EEENS7_ILi64EEENS7_ILi192EEEEEELi192ENS_6half_tEfNS_4arch4Sm80ELb0ELb0ELb1ELb0ELb1ELb0ELb1ELb1EEENS1_21CollectiveEpilogueFwdINS6_IJS8_SA_S9_EEENS6_IJNS7_ILi1EEESI_SI_EEESC_SE_Li256ELb0ELb1ELb1ELb0EEENS1_19SingleTileSchedulerILb0ELb1ELb1ELi128EEEEEEEEEvNT_6ParamsE:
        .type           _ZN7cutlass13device_kernelIN5flash19enable_sm80_to_sm89INS1_16FlashAttnFwdSm80INS1_25CollectiveMainloopFwdSm80ILi8ELi2ELb0EN4cute5tupleIJNS5_1CILi128EEENS7_ILi64EEENS7_ILi192EEEEEELi192ENS_6half_tEfNS_4arch4Sm80ELb0ELb0ELb1ELb0ELb1ELb0ELb1ELb1EEENS1_21CollectiveEpilogueFwdINS6_IJS8_SA_S9_EEENS6_IJNS7_ILi1EEESI_SI_EEESC_SE_Li256ELb0ELb1ELb1ELb0EEENS1_19SingleTileSchedulerILb0ELb1ELb1ELi128EEEEEEEEEvNT_6ParamsE,@function
        .size           _ZN7cutlass13device_kernelIN5flash19enable_sm80_to_sm89INS1_16FlashAttnFwdSm80INS1_25CollectiveMainloopFwdSm80ILi8ELi2ELb0EN4cute5tupleIJNS5_1CILi128EEENS7_ILi64EEENS7_ILi192EEEEEELi192ENS_6half_tEfNS_4arch4Sm80ELb0ELb0ELb1ELb0ELb1ELb0ELb1ELb1EEENS1_21CollectiveEpilogueFwdINS6_IJS8_SA_S9_EEENS6_IJNS7_ILi1EEESI_SI_EEESC_SE_Li256ELb0ELb1ELb1ELb0EEENS1_19SingleTileSchedulerILb0ELb1ELb1ELi128EEEEEEEEEvNT_6ParamsE,(.L_x_27 - _ZN7cutlass13device_kernelIN5flash19enable_sm80_to_sm89INS1_16FlashAttnFwdSm80INS1_25CollectiveMainloopFwdSm80ILi8ELi2ELb0EN4cute5tupleIJNS5_1CILi128EEENS7_ILi64EEENS7_ILi192EEEEEELi192ENS_6half_tEfNS_4arch4Sm80ELb0ELb0ELb1ELb0ELb1ELb0ELb1ELb1EEENS1_21CollectiveEpilogueFwdINS6_IJS8_SA_S9_EEENS6_IJNS7_ILi1EEESI_SI_EEESC_SE_Li256ELb0ELb1ELb1ELb0EEENS1_19SingleTileSchedulerILb0ELb1ELb1ELi128EEEEEEEEEvNT_6ParamsE)
        .other          _ZN7cutlass13device_kernelIN5flash19enable_sm80_to_sm89INS1_16FlashAttnFwdSm80INS1_25CollectiveMainloopFwdSm80ILi8ELi2ELb0EN4cute5tupleIJNS5_1CILi128EEENS7_ILi64EEENS7_ILi192EEEEEELi192ENS_6half_tEfNS_4arch4Sm80ELb0ELb0ELb1ELb0ELb1ELb0ELb1ELb1EEENS1_21CollectiveEpilogueFwdINS6_IJS8_SA_S9_EEENS6_IJNS7_ILi1EEESI_SI_EEESC_SE_Li256ELb0ELb1ELb1ELb0EEENS1_19SingleTileSchedulerILb0ELb1ELb1ELi128EEEEEEEEEvNT_6ParamsE,@"STO_CUDA_ENTRY STV_DEFAULT"
_ZN7cutlass13device_kernelIN5flash19enable_sm80_to_sm89INS1_16FlashAttnFwdSm80INS1_25CollectiveMainloopFwdSm80ILi8ELi2ELb0EN4cute5tupleIJNS5_1CILi128EEENS7_ILi64EEENS7_ILi192EEEEEELi192ENS_6half_tEfNS_4arch4Sm80ELb0ELb0ELb1ELb0ELb1ELb0ELb1ELb1EEENS1_21CollectiveEpilogueFwdINS6_IJS8_SA_S9_EEENS6_IJNS7_ILi1EEESI_SI_EEESC_SE_Li256ELb0ELb1ELb1ELb0EEENS1_19SingleTileSchedulerILb0ELb1ELb1ELi128EEEEEEEEEvNT_6ParamsE:
[----:B------:R-:W-:Y:S01]  /*0000*/  LDC R1, c[0x0][0x37c] ;  /* 0x0000df00ff017b82 */ /* 0x000fe20000000800 */
[----:B------:R-:W-:Y:S05]  /*0010*/  EXIT ;  /* 0x000000000000794d */ /* 0x000fea0003800000 */
.L_x_9:
        /* <DEDUP_REMOVED lines=14> */
.L_x_27:


//--------------------- .text._ZN7cutlass13device_kernelIN5flash19enable_sm80_to_sm89INS1_16FlashAttnFwdSm80INS1_25CollectiveMainloopFwdSm80ILi8ELi2ELb0EN4cute5tupleIJNS5_1CILi128EEENS7_ILi64EEENS7_ILi192EEEEEELi192ENS_6half_tEfNS_4arch4Sm80ELb0ELb0ELb1ELb1ELb1ELb0ELb1ELb1EEENS1_21CollectiveEpilogueFwdINS6_IJS8_SA_S9_EEENS6_IJNS7_ILi1EEESI_SI_EEESC_SE_Li256ELb1ELb1ELb1ELb0EEENS1_36VarlenDynamicPersistentTileSchedulerILi128ELi64ELi256ELi256ELb1ELb1ELb0ELb0ELb1ELb1EEEEEEEEEvNT_6ParamsE --------------------------
	.section	.text._ZN7cutlass13device_kernelIN5flash19enable_sm80_to_sm89INS1_16FlashAttnFwdSm80INS1_25CollectiveMainloopFwdSm80ILi8ELi2ELb0EN4cute5tupleIJNS5_1CILi128EEENS7_ILi64EEENS7_ILi192EEEEEELi192ENS_6half_tEfNS_4arch4Sm80ELb0ELb0ELb1ELb1ELb1ELb0ELb1ELb1EEENS1_21CollectiveEpilogueFwdINS6_IJS8_SA_S9_EEENS6_IJNS7_ILi1EEESI_SI_EEESC_SE_Li256ELb1ELb1ELb1ELb0EEENS1_36VarlenDynamicPersistentTileSchedulerILi128ELi64ELi256ELi256ELb1ELb1ELb0ELb0ELb1ELb1EEEEEEEEEvNT_6ParamsE,"ax",@progbits
	.align	128
.text._ZN7cutlass13device_kernelIN5flash19enable_sm80_to_sm89INS1_16FlashAttnFwdSm80INS1_25CollectiveMainloopFwdSm80ILi8ELi2ELb0EN4cute5tupleIJNS5_1CILi128EEENS7_ILi64EEENS7_ILi192EEEEEELi192ENS_6half_tEfNS_4arch4Sm80ELb0ELb0ELb1ELb1ELb1ELb0ELb1ELb1EEENS1_21CollectiveEpilogueFwdINS6_IJS8_SA_S9_EEENS6_IJNS7_ILi1EEESI_SI_EEESC_SE_Li256ELb1ELb1ELb1ELb0EEENS1_36VarlenDynamicPersistentTileSchedulerILi128ELi64ELi256ELi256ELb1ELb1ELb0ELb0ELb1ELb1EEEEEEEEEvNT_6ParamsE:
        .type           _ZN7cutlass13device_kernelIN5flash19enable_sm80_to_sm89INS1_16FlashAttnFwdSm80INS1_25CollectiveMainloopFwdSm80ILi8ELi2ELb0EN4cute5tupleIJNS5_1CILi128EEENS7_ILi64EEENS7_ILi192EEEEEELi192ENS_6half_tEfNS_4arch4Sm80ELb0ELb0ELb1ELb1ELb1ELb0ELb1ELb1EEENS1_21CollectiveEpilogueFwdINS6_IJS8_SA_S9_EEENS6_IJNS7_ILi1EEESI_SI_EEESC_SE_Li256ELb1ELb1ELb1ELb0EEENS1_36VarlenDynamicPersistentTileSchedulerILi128ELi64ELi256ELi256ELb1ELb1ELb0ELb0ELb1ELb1EEEEEEEEEvNT_6ParamsE,@function
        .size           _ZN7cutlass13device_kernelIN5flash19enable_sm80_to_sm89INS1_16FlashAttnFwdSm80INS1_25CollectiveMainloopFwdSm80ILi8ELi2ELb0EN4cute5tupleIJNS5_1CILi128EEENS7_ILi64EEENS7_ILi192EEEEEELi192ENS_6half_tEfNS_4arch4Sm80ELb0ELb0ELb1ELb1ELb1ELb0ELb1ELb1EEENS1_21CollectiveEpilogueFwdINS6_IJS8_SA_S9_EEENS6_IJNS7_ILi1EEESI_SI_EEESC_SE_Li256ELb1ELb1ELb1ELb0EEENS1_36VarlenDynamicPersistentTileSchedulerILi128ELi64ELi256ELi256ELb1ELb1ELb0ELb0ELb1ELb1EEEEEEEEEvNT_6ParamsE,(.L_x_28 - _ZN7cutlass13device_kernelIN5flash19enable_sm80_to_sm89INS1_16FlashAttnFwdSm80INS1_25CollectiveMainloopFwdSm80ILi8ELi2ELb0EN4cute5tupleIJNS5_1CILi128EEENS7_ILi64EEENS7_ILi192EEEEEELi192ENS_6half_tEfNS_4arch4Sm80ELb0ELb0ELb1ELb1ELb1ELb0ELb1ELb1EEENS1_21CollectiveEpilogueFwdINS6_IJS8_SA_S9_EEENS6_IJNS7_ILi1EEESI_SI_EEESC_SE_Li256ELb1ELb1ELb1ELb0EEENS1_36VarlenDynamicPersistentTileSchedulerILi128ELi64ELi256ELi256ELb1ELb1ELb0ELb0ELb1ELb1EEEEEEEEEvNT_6ParamsE)
        .other          _ZN7cutlass13device_kernelIN5flash19enable_sm80_to_sm89INS1_16FlashAttnFwdSm80INS1_25CollectiveMainloopFwdSm80ILi8ELi2ELb0EN4cute5tupleIJNS5_1CILi128EEENS7_ILi64EEENS7_ILi192EEEEEELi192ENS_6half_tEfNS_4arch4Sm80ELb0ELb0ELb1ELb1ELb1ELb0ELb1ELb1EEENS1_21CollectiveEpilogueFwdINS6_IJS8_SA_S9_EEENS6_IJNS7_ILi1EEESI_SI_EEESC_SE_Li256ELb1ELb1ELb1ELb0EEENS1_36VarlenDynamicPersistentTileSchedulerILi128ELi64ELi256ELi256ELb1ELb1ELb0ELb0ELb1ELb1EEEEEEEEEvNT_6ParamsE,@"STO_CUDA_ENTRY STV_DEFAULT"
_ZN7cutlass13device_kernelIN5flash19enable_sm80_to_sm89INS1_16FlashAttnFwdSm80INS1_25CollectiveMainloopFwdSm80ILi8ELi2ELb0EN4cute5tupleIJNS5_1CILi128EEENS7_ILi64EEENS7_ILi192EEEEEELi192ENS_6half_tEfNS_4arch4Sm80ELb0ELb0ELb1ELb1ELb1ELb0ELb1ELb1EEENS1_21CollectiveEpilogueFwdINS6_IJS8_SA_S9_EEENS6_IJNS7_ILi1EEESI_SI_EEESC_SE_Li256ELb1ELb1ELb1ELb0EEENS1_36VarlenDynamicPersistentTileSchedulerILi128ELi64ELi256ELi256ELb1ELb1ELb0ELb0ELb1ELb1EEEEEEEEEvNT_6ParamsE:
[----:B------:R-:W-:Y:S01]  /*0000*/  LDC R1, c[0x0][0x37c] ;  /* 0x0000df00ff017b82 */ /* 0x000fe20000000800 */
[----:B------:R-:W-:Y:S05]  /*0010*/  EXIT ;  /* 0x000000000000794d */ /* 0x000fea0003800000 */
.L_x_10:
        /* <DEDUP_REMOVED lines=14> */
.L_x_28:


//--------------------- .text._ZN7cutlass13device_kernelIN5flash19enable_sm80_to_sm89INS1_16FlashAttnFwdSm80INS1_25CollectiveMainloopFwdSm80ILi8ELi2ELb0EN4cute5tupleIJNS5_1CILi128EEENS7_ILi64EEENS7_ILi192EEEEEELi192ENS_6half_tEfNS_4arch4Sm80ELb0ELb0ELb1ELb1ELb1ELb1ELb1ELb1EEENS1_21CollectiveEpilogueFwdINS6_IJS8_SA_S9_EEENS6_IJNS7_ILi1EEESI_SI_EEESC_SE_Li256ELb1ELb1ELb1ELb0EEENS1_36VarlenDynamicPersistentTileSchedulerILi128ELi64ELi256ELi256ELb1ELb1ELb0ELb0ELb1ELb1EEEEEEEEEvNT_6ParamsE --------------------------
	.section	.text._ZN7cutlass13device_kernelIN5flash19enable_sm80_to_sm89INS1_16FlashAttnFwdSm80INS1_25CollectiveMainloopFwdSm80ILi8ELi2ELb0EN4cute5tupleIJNS5_1CILi128EEENS7_ILi64EEENS7_ILi192EEEEEELi192ENS_6half_tEfNS_4arch4Sm80ELb0ELb0ELb1ELb1ELb1ELb1ELb1ELb1EEENS1_21CollectiveEpilogueFwdINS6_IJS8_SA_S9_EEENS6_IJNS7_ILi1EEESI_SI_EEESC_SE_Li256ELb1ELb1ELb1ELb0EEENS1_36VarlenDynamicPersistentTileSchedulerILi128ELi64ELi256ELi256ELb1ELb1ELb0ELb0ELb1ELb1EEEEEEEEEvNT_6ParamsE,"ax",@progbits
	.align	128
.text._ZN7cutlass13device_kernelIN5flash19enable_sm80_to_sm89INS1_16FlashAttnFwdSm80INS1_25CollectiveMainloopFwdSm80ILi8ELi2ELb0EN4cute5tupleIJNS5_1CILi128EEENS7_ILi64EEENS7_ILi192EEEEEELi192ENS_6half_tEfNS_4arch4Sm80ELb0ELb0ELb1ELb1ELb1ELb1ELb1ELb1EEENS1_21CollectiveEpilogueFwdINS6_IJS8_SA_S9_EEENS6_IJNS7_ILi1EEESI_SI_EEESC_SE_Li256ELb1ELb1ELb1ELb0EEENS1_36VarlenDynamicPersistentTileSchedulerILi128ELi64ELi256ELi256ELb1ELb1ELb0ELb0ELb1ELb1EEEEEEEEEvNT_6ParamsE:
        .type           _ZN7cutlass13device_kernelIN5flash19enable_sm80_to_sm89INS1_16FlashAttnFwdSm80INS1_25CollectiveMainloopFwdSm80ILi8ELi2ELb0EN4cute5tupleIJNS5_1CILi128EEENS7_ILi64EEENS7_ILi192EEEEEELi192ENS_6half_tEfNS_4arch4Sm80ELb0ELb0ELb1ELb1ELb1ELb1ELb1ELb1EEENS1_21CollectiveEpilogueFwdINS6_IJS8_SA_S9_EEENS6_IJNS7_ILi1EEESI_SI_EEESC_SE_Li256ELb1ELb1ELb1ELb0EEENS1_36VarlenDynamicPersistentTileSchedulerILi128ELi64ELi256ELi256ELb1ELb1ELb0ELb0ELb1ELb1EEEEEEEEEvNT_6ParamsE,@function
        .size           _ZN7cutlass13device_kernelIN5flash19enable_sm80_to_sm89INS1_16FlashAttnFwdSm80INS1_25CollectiveMainloopFwdSm80ILi8ELi2ELb0EN4cute5tupleIJNS5_1CILi128EEENS7_ILi64EEENS7_ILi192EEEEEELi192ENS_6half_tEfNS_4arch4Sm80ELb0ELb0ELb1ELb1ELb1ELb1ELb1ELb1EEENS1_21CollectiveEpilogueFwdINS6_IJS8_SA_S9_EEENS6_IJNS7_ILi1EEESI_SI_EEESC_SE_Li256ELb1ELb1ELb1ELb0EEENS1_36VarlenDynamicPersistentTileSchedulerILi128ELi64ELi256ELi256ELb1ELb1ELb0ELb0ELb1ELb1EEEEEEEEEvNT_6ParamsE,(.L_x_29 - _ZN7cutlass13device_kernelIN5flash19enable_sm80_to_sm89INS1_16FlashAttnFwdSm80INS1_25CollectiveMainloopFwdSm80ILi8ELi2ELb0EN4cute5tupleIJNS5_1CILi128EEENS7_ILi64EEENS7_ILi192EEEEEELi192ENS_6half_tEfNS_4arch4Sm80ELb0ELb0ELb1ELb1ELb1ELb1ELb1ELb1EEENS1_21CollectiveEpilogueFwdINS6_IJS8_SA_S9_EEENS6_IJNS7_ILi1EEESI_SI_EEESC_SE_Li256ELb1ELb1ELb1ELb0EEENS1_36VarlenDynamicPersistentTileSchedulerILi128ELi64ELi256ELi256ELb1ELb1ELb0ELb0ELb1ELb1EEEEEEEEEvNT_6ParamsE)
        .other          _ZN7cutlass13device_kernelIN5flash19enable_sm80_to_sm89INS1_16FlashAttnFwdSm80INS1_25CollectiveMainloopFwdSm80ILi8ELi2ELb0EN4cute5tupleIJNS5_1CILi128EEENS7_ILi64EEENS7_ILi192EEEEEELi192ENS_6half_tEfNS_4arch4Sm80ELb0ELb0ELb1ELb1ELb1ELb1ELb1ELb1EEENS1_21CollectiveEpilogueFwdINS6_IJS8_SA_S9_EEENS6_IJNS7_ILi1EEESI_SI_EEESC_SE_Li256ELb1ELb1ELb1ELb0EEENS1_36VarlenDynamicPersistentTileSchedulerILi128ELi64ELi256ELi256ELb1ELb1ELb0ELb0ELb1ELb1EEEEEEEEEvNT_6ParamsE,@"STO_CUDA_ENTRY STV_DEFAULT"
_ZN7cutlass13device_kernelIN5flash19enable_sm80_to_sm89INS1_16FlashAttnFwdSm80INS1_25CollectiveMainloopFwdSm80ILi8ELi2ELb0EN4cute5tupleIJNS5_1CILi128EEENS7_ILi64EEENS7_ILi192EEEEEELi192ENS_6half_tEfNS_4arch4Sm80ELb0ELb0ELb1ELb1ELb1ELb1ELb1ELb1EEENS1_21CollectiveEpilogueFwdINS6_IJS8_SA_S9_EEENS6_IJNS7_ILi1EEESI_SI_EEESC_SE_Li256ELb1ELb1ELb1ELb0EEENS1_36VarlenDynamicPersistentTileSchedulerILi128ELi64ELi256ELi256ELb1ELb1ELb0ELb0ELb1ELb1EEEEEEEEEvNT_6ParamsE:
[----:B------:R-:W-:Y:S01]  /*0000*/  LDC R1, c[0x0][0x37c] ;  /* 0x0000df00ff017b82 */ /* 0x000fe20000000800 */
[----:B------:R-:W-:Y:S05]  /*0010*/  EXIT ;  /* 0x000000000000794d */ /* 0x000fea0003800000 */
.L_x_11:
        /* <DEDUP_REMOVED lines=14> */
.L_x_29:


//--------------------- .text._ZN7cutlass13device_kernelIN5flash19enable_sm80_to_sm89INS1_16FlashAttnFwdSm80INS1_25CollectiveMainloopFwdSm80ILi8ELi2ELb0EN4cute5tupleIJNS5_1CILi128EEENS7_ILi64EEENS7_ILi192EEEEEELi192ENS_6half_tEfNS_4arch4Sm80ELb0ELb1ELb1ELb0ELb1ELb0ELb1ELb1EEENS1_21CollectiveEpilogueFwdINS6_IJS8_SA_S9_EEENS6_IJNS7_ILi1EEESI_SI_EEESC_SE_Li256ELb0ELb1ELb1ELb0EEENS1_19SingleTileSchedulerILb0ELb1ELb1ELi128EEEEEEEEEvNT_6ParamsE --------------------------
	.section	.text._ZN7cutlass13device_kernelIN5flash19enable_sm80_to_sm89INS1_16FlashAttnFwdSm80INS1_25CollectiveMainloopFwdSm80ILi8ELi2ELb0EN4cute5tupleIJNS5_1CILi128EEENS7_ILi64EEENS7_ILi192EEEEEELi192ENS_6half_tEfNS_4arch4Sm80ELb0ELb1ELb1ELb0ELb1ELb0ELb1ELb1EEENS1_21CollectiveEpilogueFwdINS6_IJS8_SA_S9_EEENS6_IJNS7_ILi1EEESI_SI_EEESC_SE_Li256ELb0ELb1ELb1ELb0EEENS1_19SingleTileSchedulerILb0ELb1ELb1ELi128EEEEEEEEEvNT_6ParamsE,"ax",@progbits
	.align	128
.text._ZN7cutlass13device_kernelIN5flash19enable_sm80_to_sm89INS1_16FlashAttnFwdSm80INS1_25CollectiveMainloopFwdSm80ILi8ELi2ELb0EN4cute5tupleIJNS5_1CILi128EEENS7_ILi64EEENS7_ILi192EEEEEELi192ENS_6half_tEfNS_4arch4Sm80ELb0ELb1ELb1ELb0ELb1ELb0ELb1ELb1EEENS1_21CollectiveEpilogueFwdINS6_IJS8_SA_S9_EEENS6_IJNS7_ILi1EEESI_SI_EEESC_SE_Li256ELb0ELb1ELb1ELb0EEENS1_19SingleTileSchedulerILb0ELb1ELb1ELi128EEEEEEEEEvNT_6ParamsE:
        .type           _ZN7cutlass13device_kernelIN5flash19enable_sm80_to_sm89INS1_16FlashAttnFwdSm80INS1_25CollectiveMainloopFwdSm80ILi8ELi2ELb0EN4cute5tupleIJNS5_1CILi128EEENS7_ILi64EEENS7_ILi192EEEEEELi192ENS_6half_tEfNS_4arch4Sm80ELb0ELb1ELb1ELb0ELb1ELb0ELb1ELb1EEENS1_21CollectiveEpilogueFwdINS6_IJS8_SA_S9_EEENS6_IJNS7_ILi1EEESI_SI_EEESC_SE_Li256ELb0ELb1ELb1ELb0EEENS1_19SingleTileSchedulerILb0ELb1ELb1ELi128EEEEEEEEEvNT_6ParamsE,@function
        .size           _ZN7cutlass13device_kernelIN5flash19enable_sm80_to_sm89INS1_16FlashAttnFwdSm80INS1_25CollectiveMainloopFwdSm80ILi8ELi2ELb0EN4cute5tupleIJNS5_1CILi128EEENS7_ILi64EEENS7_ILi192EEEEEELi192ENS_6half_tEfNS_4arch4Sm80ELb0ELb1ELb1ELb0ELb1ELb0ELb1ELb1EEENS1_21CollectiveEpilogueFwdINS6_IJS8_SA_S9_EEENS6_IJNS7_ILi1EEESI_SI_EEESC_SE_Li256ELb0ELb1ELb1ELb0EEENS1_19SingleTileSchedulerILb0ELb1ELb1ELi128EEEEEEEEEvNT_6ParamsE,(.L_x_30 - _ZN7cutlass13device_kernelIN5flash19enable_sm80_to_sm89INS1_16FlashAttnFwdSm80INS1_25CollectiveMainloopFwdSm80ILi8ELi2ELb0EN4cute5tupleIJNS5_1CILi128EEENS7_ILi64EEENS7_ILi192EEEEEELi192ENS_6half_tEfNS_4arch4Sm80ELb0ELb1ELb1ELb0ELb1ELb0ELb1ELb1EEENS1_21CollectiveEpilogueFwdINS6_IJS8_SA_S9_EEENS6_IJNS7_ILi1EEESI_SI_EEESC_SE_Li256ELb0ELb1ELb1ELb0EEENS1_19SingleTileSchedulerILb0ELb1ELb1ELi128EEEEEEEEEvNT_6ParamsE)
        .other          _ZN7cutlass13device_kernelIN5flash19enable_sm80_to_sm89INS1_16FlashAttnFwdSm80INS1_25CollectiveMainloopFwdSm80ILi8ELi2ELb0EN4cute5tupleIJNS5_1CILi128EEENS7_ILi64EEENS7_ILi192EEEEEELi192ENS_6half_tEfNS_4arch4Sm80ELb0ELb1ELb1ELb0ELb1ELb0ELb1ELb1EEENS1_21CollectiveEpilogueFwdINS6_IJS8_SA_S9_EEENS6_IJNS7_ILi1EEESI_SI_EEESC_SE_Li256ELb0ELb1ELb1ELb0EEENS1_19SingleTileSchedulerILb0ELb1ELb1ELi128EEEEEEEEEvNT_6ParamsE,@"STO_CUDA_ENTRY STV_DEFAULT"
_ZN7cutlass13device_kernelIN5flash19enable_sm80_to_sm89INS1_16FlashAttnFwdSm80INS1_25CollectiveMainloopFwdSm80ILi8ELi2ELb0EN4cute5tupleIJNS5_1CILi128EEENS7_ILi64EEENS7_ILi192EEEEEELi192ENS_6half_tEfNS_4arch4Sm80ELb0ELb1ELb1ELb0ELb1ELb0ELb1ELb1EEENS1_21CollectiveEpilogueFwdINS6_IJS8_SA_S9_EEENS6_IJNS7_ILi1EEESI_SI_EEESC_SE_Li256ELb0ELb1ELb1ELb0EEENS1_19SingleTileSchedulerILb0ELb1ELb1ELi128EEEEEEEEEvNT_6ParamsE:
[----:B------:R-:W-:Y:S01]  /*0000*/  LDC R1, c[0x0][0x37c] ;  /* 0x0000df00ff017b82 */ /* 0x000fe20000000800 */
[----:B------:R-:W-:Y:S05]  /*0010*/  EXIT ;  /* 0x000000000000794d */ /* 0x000fea0003800000 */
.L_x_12:
        /* <DEDUP_REMOVED lines=14> */
.L_x_30:


//--------------------- .text._ZN7cutlass13device_kernelIN5flash19enable_sm80_to_sm89INS1_16FlashAttnFwdSm80INS1_25CollectiveMainloopFwdSm80ILi8ELi2ELb0EN4cute5tupleIJNS5_1CILi128EEENS7_ILi64EEENS7_ILi192EEEEEELi192ENS_6half_tEfNS_4arch4Sm80ELb0ELb1ELb1ELb1ELb1ELb0ELb1ELb1EEENS1_21CollectiveEpilogueFwdINS6_IJS8_SA_S9_EEENS6_IJNS7_ILi1EEESI_SI_EEESC_SE_Li256ELb1ELb1ELb1ELb0EEENS1_36VarlenDynamicPersistentTileSchedulerILi128ELi64ELi256ELi256ELb1ELb1ELb0ELb1ELb0ELb1EEEEEEEEEvNT_6ParamsE --------------------------
	.section	.text._ZN7cutlass13device_kernelIN5flash19enable_sm80_to_sm89INS1_16FlashAttnFwdSm80INS1_25CollectiveMainloopFwdSm80ILi8ELi2ELb0EN4cute5tupleIJNS5_1CILi128EEENS7_ILi64EEENS7_ILi192EEEEEELi192ENS_6half_tEfNS_4arch4Sm80ELb0ELb1ELb1ELb1ELb1ELb0ELb1ELb1EEENS1_21CollectiveEpilogueFwdINS6_IJS8_SA_S9_EEENS6_IJNS7_ILi1EEESI_SI_EEESC_SE_Li256ELb1ELb1ELb1ELb0EEENS1_36VarlenDynamicPersistentTileSchedulerILi128ELi64ELi256ELi256ELb1ELb1ELb0ELb1ELb0ELb1EEEEEEEEEvNT_6ParamsE,"ax",@progbits
	.align	128
.text._ZN7cutlass13device_kernelIN5flash19enable_sm80_to_sm89INS1_16FlashAttnFwdSm80INS1_25CollectiveMainloopFwdSm80ILi8ELi2ELb0EN4cute5tupleIJNS5_1CILi128EEENS7_ILi64EEENS7_ILi192EEEEEELi192ENS_6half_tEfNS_4arch4Sm80ELb0ELb1ELb1ELb1ELb1ELb0ELb1ELb1EEENS1_21CollectiveEpilogueFwdINS6_IJS8_SA_S9_EEENS6_IJNS7_ILi1EEESI_SI_EEESC_SE_Li256ELb1ELb1ELb1ELb0EEENS1_36VarlenDynamicPersistentTileSchedulerILi128ELi64ELi256ELi256ELb1ELb1ELb0ELb1ELb0ELb1EEEEEEEEEvNT_6ParamsE:
        .type           _ZN7cutlass13device_kernelIN5flash19enable_sm80_to_sm89INS1_16FlashAttnFwdSm80INS1_25CollectiveMainloopFwdSm80ILi8ELi2ELb0EN4cute5tupleIJNS5_1CILi128EEENS7_ILi64EEENS7_ILi192EEEEEELi192ENS_6half_tEfNS_4arch4Sm80ELb0ELb1ELb1ELb1ELb1ELb0ELb1ELb1EEENS1_21CollectiveEpilogueFwdINS6_IJS8_SA_S9_EEENS6_IJNS7_ILi1EEESI_SI_EEESC_SE_Li256ELb1ELb1ELb1ELb0EEENS1_36VarlenDynamicPersistentTileSchedulerILi128ELi64ELi256ELi256ELb1ELb1ELb0ELb1ELb0ELb1EEEEEEEEEvNT_6ParamsE,@function
        .size           _ZN7cutlass13device_kernelIN5flash19enable_sm80_to_sm89INS1_16FlashAttnFwdSm80INS1_25CollectiveMainloopFwdSm80ILi8ELi2ELb0EN4cute5tupleIJNS5_1CILi128EEENS7_ILi64EEENS7_ILi192EEEEEELi192ENS_6half_tEfNS_4arch4Sm80ELb0ELb1ELb1ELb1ELb1ELb0ELb1ELb1EEENS1_21CollectiveEpilogueFwdINS6_IJS8_SA_S9_EEENS6_IJNS7_ILi1EEESI_SI_EEESC_SE_Li256ELb1ELb1ELb1ELb0EEENS1_36VarlenDynamicPersistentTileSchedulerILi128ELi64ELi256ELi256ELb1ELb1ELb0ELb1ELb0ELb1EEEEEEEEEvNT_6ParamsE,(.L_x_31 - _ZN7cutlass13device_kernelIN5flash19enable_sm80_to_sm89INS1_16FlashAttnFwdSm80INS1_25CollectiveMainloopFwdSm80ILi8ELi2ELb0EN4cute5tupleIJNS5_1CILi128EEENS7_ILi64EEENS7_ILi192EEEEEELi192ENS_6half_tEfNS_4arch4Sm80ELb0ELb1ELb1ELb1ELb1ELb0ELb1ELb1EEENS1_21CollectiveEpilogueFwdINS6_IJS8_SA_S9_EEENS6_IJNS7_ILi1EEESI_SI_EEESC_SE_Li256ELb1ELb1ELb1ELb0EEENS1_36VarlenDynamicPersistentTileSchedulerILi128ELi64ELi256ELi256ELb1ELb1ELb0ELb1ELb0ELb1EEEEEEEEEvNT_6ParamsE)
        .other          _ZN7cutlass13device_kernelIN5flash19enable_sm80_to_sm89INS1_16FlashAttnFwdSm80INS1_25CollectiveMainloopFwdSm80ILi8ELi2ELb0EN4cute5tupleIJNS5_1CILi128EEENS7_ILi64EEENS7_ILi192EEEEEELi192ENS_6half_tEfNS_4arch4Sm80ELb0ELb1ELb1ELb1ELb1ELb0ELb1ELb1EEENS1_21CollectiveEpilogueFwdINS6_IJS8_SA_S9_EEENS6_IJNS7_ILi1EEESI_SI_EEESC_SE_Li256ELb1ELb1ELb1ELb0EEENS1_36VarlenDynamicPersistentTileSchedulerILi128ELi64ELi256ELi256ELb1ELb1ELb0ELb1ELb0ELb1EEEEEEEEEvNT_6ParamsE,@"STO_CUDA_ENTRY STV_DEFAULT"
_ZN7cutlass13device_kernelIN5flash19enable_sm80_to_sm89INS1_16FlashAttnFwdSm80INS1_25CollectiveMainloopFwdSm80ILi8ELi2ELb0EN4cute5tupleIJNS5_1CILi128EEENS7_ILi64EEENS7_ILi192EEEEEELi192ENS_6half_tEfNS_4arch4Sm80ELb0ELb1ELb1ELb1ELb1ELb0ELb1ELb1EEENS1_21CollectiveEpilogueFwdINS6_IJS8_SA_S9_EEENS6_IJNS7_ILi1EEESI_SI_EEESC_SE_Li256ELb1ELb1ELb1ELb0EEENS1_36VarlenDynamicPersistentTileSchedulerILi128ELi64ELi256ELi256ELb1ELb1ELb0ELb1ELb0ELb1EEEEEEEEEvNT_6ParamsE:
[----:B------:R-:W-:Y:S01]  /*0000*/  LDC R1, c[0x0][0x37c] ;  /* 0x0000df00ff017b82 */ /* 0x000fe20000000800 */
[----:B------:R-:W-:Y:S05]  /*0010*/  EXIT ;  /* 0x000000000000794d */ /* 0x000fea0003800000 */
.L_x_13:
        /* <DEDUP_REMOVED lines=14> */
.L_x_31:


//--------------------- .text._ZN7cutlass13device_kernelIN5flash19enable_sm80_to_sm89INS1_16FlashAttnFwdSm80INS1_25CollectiveMainloopFwdSm80ILi8ELi2ELb0EN4cute5tupleIJNS5_1CILi128EEENS7_ILi64EEENS7_ILi192EEEEEELi192ENS_6half_tEfNS_4arch4Sm80ELb0ELb1ELb1ELb1ELb1ELb1ELb1ELb1EEENS1_21CollectiveEpilogueFwdINS6_IJS8_SA_S9_EEENS6_IJNS7_ILi1EEESI_SI_EEESC_SE_Li256ELb1ELb1ELb1ELb0EEENS1_36VarlenDynamicPersistentTileSchedulerILi128ELi64ELi256ELi256ELb1ELb1ELb0ELb1ELb0ELb1EEEEEEEEEvNT_6ParamsE --------------------------
	.section	.text._ZN7cutlass13device_kernelIN5flash19enable_sm80_to_sm89INS1_16FlashAttnFwdSm80INS1_25CollectiveMainloopFwdSm80ILi8ELi2ELb0EN4cute5tupleIJNS5_1CILi128EEENS7_ILi64EEENS7_ILi192EEEEEELi192ENS_6half_tEfNS_4arch4Sm80ELb0ELb1ELb1ELb1ELb1ELb1ELb1ELb1EEENS1_21CollectiveEpilogueFwdINS6_IJS8_SA_S9_EEENS6_IJNS7_ILi1EEESI_SI_EEESC_SE_Li256ELb1ELb1ELb1ELb0EEENS1_36VarlenDynamicPersistentTileSchedulerILi128ELi64ELi256ELi256ELb1ELb1ELb0ELb1ELb0ELb1EEEEEEEEEvNT_6ParamsE,"ax",@progbits
	.align	128
.text._ZN7cutlass13device_kernelIN5flash19enable_sm80_to_sm89INS1_16FlashAttnFwdSm80INS1_25CollectiveMainloopFwdSm80ILi8ELi2ELb0EN4cute5tupleIJNS5_1CILi128EEENS7_ILi64EEENS7_ILi192EEEEEELi192ENS_6half_tEfNS_4arch4Sm80ELb0ELb1ELb1ELb1ELb1ELb1ELb1ELb1EEENS1_21CollectiveEpilogueFwdINS6_IJS8_SA_S9_EEENS6_IJNS7_ILi1EEESI_SI_EEESC_SE_Li256ELb1ELb1ELb1ELb0EEENS1_36VarlenDynamicPersistentTileSchedulerILi128ELi64ELi256ELi256ELb1ELb1ELb0ELb1ELb0ELb1EEEEEEEEEvNT_6ParamsE:
        .type           _ZN7cutlass13device_kernelIN5flash19enable_sm80_to_sm89INS1_16FlashAttnFwdSm80INS1_25CollectiveMainloopFwdSm80ILi8ELi2ELb0EN4cute5tupleIJNS5_1CILi128EEENS7_ILi64EEENS7_ILi192EEEEEELi192ENS_6half_tEfNS_4arch4Sm80ELb0ELb1ELb1ELb1ELb1ELb1ELb1ELb1EEENS1_21CollectiveEpilogueFwdINS6_IJS8_SA_S9_EEENS6_IJNS7_ILi1EEESI_SI_EEESC_SE_Li256ELb1ELb1ELb1ELb0EEENS1_36VarlenDynamicPersistentTileSchedulerILi128ELi64ELi256ELi256ELb1ELb1ELb0ELb1ELb0ELb1EEEEEEEEEvNT_6ParamsE,@function
        .size           _ZN7cutlass13device_kernelIN5flash19enable_sm80_to_sm89INS1_16FlashAttnFwdSm80INS1_25CollectiveMainloopFwdSm80ILi8ELi2ELb0EN4cute5tupleIJNS5_1CILi128EEENS7_ILi64EEENS7_ILi192EEEEEELi192ENS_6half_tEfNS_4arch4Sm80ELb0ELb1ELb1ELb1ELb1ELb1ELb1ELb1EEENS1_21CollectiveEpilogueFwdINS6_IJS8_SA_S9_EEENS6_IJNS7_ILi1EEESI_SI_EEESC_SE_Li256ELb1ELb1ELb1ELb0EEENS1_36VarlenDynamicPersistentTileSchedulerILi128ELi64ELi256ELi256ELb1ELb1ELb0ELb1ELb0ELb1EEEEEEEEEvNT_6ParamsE,(.L_x_32 - _ZN7cutlass13device_kernelIN5flash19enable_sm80_to_sm89INS1_16FlashAttnFwdSm80INS1_25CollectiveMainloopFwdSm80ILi8ELi2ELb0EN4cute5tupleIJNS5_1CILi128EEENS7_ILi64EEENS7_ILi192EEEEEELi192ENS_6half_tEfNS_4arch4Sm80ELb0ELb1ELb1ELb1ELb1ELb1ELb1ELb1EEENS1_21CollectiveEpilogueFwdINS6_IJS8_SA_S9_EEENS6_IJNS7_ILi1EEESI_SI_EEESC_SE_Li256ELb1ELb1ELb1ELb0EEENS1_36VarlenDynamicPersistentTileSchedulerILi128ELi64ELi256ELi256ELb1ELb1ELb0ELb1ELb0ELb1EEEEEEEEEvNT_6ParamsE)
        .other          _ZN7cutlass13device_kernelIN5flash19enable_sm80_to_sm89INS1_16FlashAttnFwdSm80INS1_25CollectiveMainloopFwdSm80ILi8ELi2ELb0EN4cute5tupleIJNS5_1CILi128EEENS7_ILi64EEENS7_ILi192EEEEEELi192ENS_6half_tEfNS_4arch4Sm80ELb0ELb1ELb1ELb1ELb1ELb1ELb1ELb1EEENS1_21CollectiveEpilogueFwdINS6_IJS8_SA_S9_EEENS6_IJNS7_ILi1EEESI_SI_EEESC_SE_Li256ELb1ELb1ELb1ELb0EEENS1_36VarlenDynamicPersistentTileSchedulerILi128ELi64ELi256ELi256ELb1ELb1ELb0ELb1ELb0ELb1EEEEEEEEEvNT_6ParamsE,@"STO_CUDA_ENTRY STV_DEFAULT"
_ZN7cutlass13device_kernelIN5flash19enable_sm80_to_sm89INS1_16FlashAttnFwdSm80INS1_25CollectiveMainloopFwdSm80ILi8ELi2ELb0EN4cute5tupleIJNS5_1CILi128EEENS7_ILi64EEENS7_ILi192EEEEEELi192ENS_6half_tEfNS_4arch4Sm80ELb0ELb1ELb1ELb1ELb1ELb1ELb1ELb1EEENS1_21CollectiveEpilogueFwdINS6_IJS8_SA_S9_EEENS6_IJNS7_ILi1EEESI_SI_EEESC_SE_Li256ELb1ELb1ELb1ELb0EEENS1_36VarlenDynamicPersistentTileSchedulerILi128ELi64ELi256ELi256ELb1ELb1ELb0ELb1ELb0ELb1EEEEEEEEEvNT_6ParamsE:
[----:B------:R-:W-:Y:S01]  /*0000*/  LDC R1, c[0x0][0x37c] ;  /* 0x0000df00ff017b82 */ /* 0x000fe20000000800 */
[----:B------:R-:W-:Y:S05]  /*0010*/  EXIT ;  /* 0x000000000000794d */ /* 0x000fea0003800000 */
.L_x_14:
        /* <DEDUP_REMOVED lines=14> */
.L_x_32:


//--------------------- .text._ZN7cutlass13device_kernelIN5flash19enable_sm80_to_sm89INS1_16FlashAttnFwdSm80INS1_25CollectiveMainloopFwdSm80ILi8ELi2ELb0EN4cute5tupleIJNS5_1CILi128EEENS7_ILi64EEENS7_ILi192EEEEEELi192ENS_6half_tEfNS_4arch4Sm80ELb1ELb0ELb1ELb0ELb1ELb0ELb1ELb1EEENS1_21CollectiveEpilogueFwdINS6_IJS8_SA_S9_EEENS6_IJNS7_ILi1EEESI_SI_EEESC_SE_Li256ELb0ELb1ELb1ELb0EEENS1_30DynamicPersistentTileSchedulerILi256ELi256ELb1ELb1ELb0EEEEEEEEEvNT_6ParamsE --------------------------
	.section	.text._ZN7cutlass13device_kernelIN5flash19enable_sm80_to_sm89INS1_16FlashAttnFwdSm80INS1_25CollectiveMainloopFwdSm80ILi8ELi2ELb0EN4cute5tupleIJNS5_1CILi128EEENS7_ILi64EEENS7_ILi192EEEEEELi192ENS_6half_tEfNS_4arch4Sm80ELb1ELb0ELb1ELb0ELb1ELb0ELb1ELb1EEENS1_21CollectiveEpilogueFwdINS6_IJS8_SA_S9_EEENS6_IJNS7_ILi1EEESI_SI_EEESC_SE_Li256ELb0ELb1ELb1ELb0EEENS1_30DynamicPersistentTileSchedulerILi256ELi256ELb1ELb1ELb0EEEEEEEEEvNT_6ParamsE,"ax",@progbits
	.align	128
.text._ZN7cutlass13device_kernelIN5flash19enable_sm80_to_sm89INS1_16FlashAttnFwdSm80INS1_25CollectiveMainloopFwdSm80ILi8ELi2ELb0EN4cute5tupleIJNS5_1CILi128EEENS7_ILi64EEENS7_ILi192EEEEEELi192ENS_6half_tEfNS_4arch4Sm80ELb1ELb0ELb1ELb0ELb1ELb0ELb1ELb1EEENS1_21CollectiveEpilogueFwdINS6_IJS8_SA_S9_EEENS6_IJNS7_ILi1EEESI_SI_EEESC_SE_Li256ELb0ELb1ELb1ELb0EEENS1_30DynamicPersistentTileSchedulerILi256ELi256ELb1ELb1ELb0EEEEEEEEEvNT_6ParamsE:
        .type           _ZN7cutlass13device_kernelIN5flash19enable_sm80_to_sm89INS1_16FlashAttnFwdSm80INS1_25CollectiveMainloopFwdSm80ILi8ELi2ELb0EN4cute5tupleIJNS5_1CILi128EEENS7_ILi64EEENS7_ILi192EEEEEELi192ENS_6half_tEfNS_4arch4Sm80ELb1ELb0ELb1ELb0ELb1ELb0ELb1ELb1EEENS1_21CollectiveEpilogueFwdINS6_IJS8_SA_S9_EEENS6_IJNS7_ILi1EEESI_SI_EEESC_SE_Li256ELb0ELb1ELb1ELb0EEENS1_30DynamicPersistentTileSchedulerILi256ELi256ELb1ELb1ELb0EEEEEEEEEvNT_6ParamsE,@function
        .size           _ZN7cutlass13device_kernelIN5flash19enable_sm80_to_sm89INS1_16FlashAttnFwdSm80INS1_25CollectiveMainloopFwdSm80ILi8ELi2ELb0EN4cute5tupleIJNS5_1CILi128EEENS7_ILi64EEENS7_ILi192EEEEEELi192ENS_6half_tEfNS_4arch4Sm80ELb1ELb0ELb1ELb0ELb1ELb0ELb1ELb1EEENS1_21CollectiveEpilogueFwdINS6_IJS8_SA_S9_EEENS6_IJNS7_ILi1EEESI_SI_EEESC_SE_Li256ELb0ELb1ELb1ELb0EEENS1_30DynamicPersistentTileSchedulerILi256ELi256ELb1ELb1ELb0EEEEEEEEEvNT_6ParamsE,(.L_x_33 - _ZN7cutlass13device_kernelIN5flash19enable_sm80_to_sm89INS1_16FlashAttnFwdSm80INS1_25CollectiveMainloopFwdSm80ILi8ELi2ELb0EN4cute5tupleIJNS5_1CILi128EEENS7_ILi64EEENS7_ILi192EEEEEELi192ENS_6half_tEfNS_4arch4Sm80ELb1ELb0ELb1ELb0ELb1ELb0ELb1ELb1EEENS1_21CollectiveEpilogueFwdINS6_IJS8_SA_S9_EEENS6_IJNS7_ILi1EEESI_SI_EEESC_SE_Li256ELb0ELb1ELb1ELb0EEENS1_30DynamicPersistentTileSchedulerILi256ELi256ELb1ELb1ELb0EEEEEEEEEvNT_6ParamsE)
        .other          _ZN7cutlass13device_kernelIN5flash19enable_sm80_to_sm89INS1_16FlashAttnFwdSm80INS1_25CollectiveMainloopFwdSm80ILi8ELi2ELb0EN4cute5tupleIJNS5_1CILi128EEENS7_ILi64EEENS7_ILi192EEEEEELi192ENS_6half_tEfNS_4arch4Sm80ELb1ELb0ELb1ELb0ELb1ELb0ELb1ELb1EEENS1_21CollectiveEpilogueFwdINS6_IJS8_SA_S9_EEENS6_IJNS7_ILi1EEESI_SI_EEESC_SE_Li256ELb0ELb1ELb1ELb0EEENS1_30DynamicPersistentTileSchedulerILi256ELi256ELb1ELb1ELb0EEEEEEEEEvNT_6ParamsE,@"STO_CUDA_ENTRY STV_DEFAULT"
_ZN7cutlass13device_kernelIN5flash19enable_sm80_to_sm89INS1_16FlashAttnFwdSm80INS1_25CollectiveMainloopFwdSm80ILi8ELi2ELb0EN4cute5tupleIJNS5_1CILi128EEENS7_ILi64EEENS7_ILi192EEEEEELi192ENS_6half_tEfNS_4arch4Sm80ELb1ELb0ELb1ELb0ELb1ELb0ELb1ELb1EEENS1_21CollectiveEpilogueFwdINS6_IJS8_SA_S9_EEENS6_IJNS7_ILi1EEESI_SI_EEESC_SE_Li256ELb0ELb1ELb1ELb0EEENS1_30DynamicPersistentTileSchedulerILi256ELi256ELb1ELb1ELb0EEEEEEEEEvNT_6ParamsE:
[----:B------:R-:W-:Y:S01]  /*0000*/  LDC R1, c[0x0][0x37c] ;  /* 0x0000df00ff017b82 */ /* 0x000fe20000000800 */
[----:B------:R-:W-:Y:S05]  /*0010*/  EXIT ;  /* 0x000000000000794d */ /* 0x000fea0003800000 */
.L_x_15:
        /* <DEDUP_REMOVED lines=14> */
.L_x_33:


//--------------------- .text._ZN7cutlass13device_kernelIN5flash19enable_sm80_to_sm89INS1_16FlashAttnFwdSm80INS1_25CollectiveMainloopFwdSm80ILi8ELi2ELb0EN4cute5tupleIJNS5_1CILi128EEENS7_ILi64EEENS7_ILi192EEEEEELi192ENS_6half_tEfNS_4arch4Sm80ELb1ELb0ELb1ELb1ELb1ELb0ELb1ELb1EEENS1_21CollectiveEpilogueFwdINS6_IJS8_SA_S9_EEENS6_IJNS7_ILi1EEESI_SI_EEESC_SE_Li256ELb1ELb1ELb1ELb0EEENS1_36VarlenDynamicPersistentTileSchedulerILi128ELi64ELi256ELi256ELb1ELb1ELb0ELb1ELb1ELb1EEEEEEEEEvNT_6ParamsE --------------------------
	.section	.text._ZN7cutlass13device_kernelIN5flash19enable_sm80_to_sm89INS1_16FlashAttnFwdSm80INS1_25CollectiveMainloopFwdSm80ILi8ELi2ELb0EN4cute5tupleIJNS5_1CILi128EEENS7_ILi64EEENS7_ILi192EEEEEELi192ENS_6half_tEfNS_4arch4Sm80ELb1ELb0ELb1ELb1ELb1ELb0ELb1ELb1EEENS1_21CollectiveEpilogueFwdINS6_IJS8_SA_S9_EEENS6_IJNS7_ILi1EEESI_SI_EEESC_SE_Li256ELb1ELb1ELb1ELb0EEENS1_36VarlenDynamicPersistentTileSchedulerILi128ELi64ELi256ELi256ELb1ELb1ELb0ELb1ELb1ELb1EEEEEEEEEvNT_6ParamsE,"ax",@progbits
	.align	128
.text._ZN7cutlass13device_kernelIN5flash19enable_sm80_to_sm89INS1_16FlashAttnFwdSm80INS1_25CollectiveMainloopFwdSm80ILi8ELi2ELb0EN4cute5tupleIJNS5_1CILi128EEENS7_ILi64EEENS7_ILi192EEEEEELi192ENS_6half_tEfNS_4arch4Sm80ELb1ELb0ELb1ELb1ELb1ELb0ELb1ELb1EEENS1_21CollectiveEpilogueFwdINS6_IJS8_SA_S9_EEENS6_IJNS7_ILi1EEESI_SI_EEESC_SE_Li256ELb1ELb1ELb1ELb0EEENS1_36VarlenDynamicPersistentTileSchedulerILi128ELi64ELi256ELi256ELb1ELb1ELb0ELb1ELb1ELb1EEEEEEEEEvNT_6ParamsE:
        .type           _ZN7cutlass13device_kernelIN5flash19enable_sm80_to_sm89INS1_16FlashAttnFwdSm80INS1_25CollectiveMainloopFwdSm80ILi8ELi2ELb0EN4cute5tupleIJNS5_1CILi128EEENS7_ILi64EEENS7_ILi192EEEEEELi192ENS_6half_tEfNS_4arch4Sm80ELb1ELb0ELb1ELb1ELb1ELb0ELb1ELb1EEENS1_21CollectiveEpilogueFwdINS6_IJS8_SA_S9_EEENS6_IJNS7_ILi1EEESI_SI_EEESC_SE_Li256ELb1ELb1ELb1ELb0EEENS1_36VarlenDynamicPersistentTileSchedulerILi128ELi64ELi256ELi256ELb1ELb1ELb0ELb1ELb1ELb1EEEEEEEEEvNT_6ParamsE,@function
        .size           _ZN7cutlass13device_kernelIN5flash19enable_sm80_to_sm89INS1_16FlashAttnFwdSm80INS1_25CollectiveMainloopFwdSm80ILi8ELi2ELb0EN4cute5tupleIJNS5_1CILi128EEENS7_ILi64EEENS7_ILi192EEEEEELi192ENS_6half_tEfNS_4arch4Sm80ELb1ELb0ELb1ELb1ELb1ELb0ELb1ELb1EEENS1_21CollectiveEpilogueFwdINS6_IJS8_SA_S9_EEENS6_IJNS7_ILi1EEESI_SI_EEESC_SE_Li256ELb1ELb1ELb1ELb0EEENS1_36VarlenDynamicPersistentTileSchedulerILi128ELi64ELi256ELi256ELb1ELb1ELb0ELb1ELb1ELb1EEEEEEEEEvNT_6ParamsE,(.L_x_34 - _ZN7cutlass13device_kernelIN5flash19enable_sm80_to_sm89INS1_16FlashAttnFwdSm80INS1_25CollectiveMainloopFwdSm80ILi8ELi2ELb0EN4cute5tupleIJNS5_1CILi128EEENS7_ILi64EEENS7_ILi192EEEEEELi192ENS_6half_tEfNS_4arch4Sm80ELb1ELb0ELb1ELb1ELb1ELb0ELb1ELb1EEENS1_21CollectiveEpilogueFwdINS6_IJS8_SA_S9_EEENS6_IJNS7_ILi1EEESI_SI_EEESC_SE_Li256ELb1ELb1ELb1ELb0EEENS1_36VarlenDynamicPersistentTileSchedulerILi128ELi64ELi256ELi256ELb1ELb1ELb0ELb1ELb1ELb1EEEEEEEEEvNT_6ParamsE)
        .other          _ZN7cutlass13device_kernelIN5flash19enable_sm80_to_sm89INS1_16FlashAttnFwdSm80INS1_25CollectiveMainloopFwdSm80ILi8ELi2ELb0EN4cute5tupleIJNS5_1CILi128EEENS7_ILi64EEENS7_ILi192EEEEEELi192ENS_6half_tEfNS_4arch4Sm80ELb1ELb0ELb1ELb1ELb1ELb0ELb1ELb1EEENS1_21CollectiveEpilogueFwdINS6_IJS8_SA_S9_EEENS6_IJNS7_ILi1EEESI_SI_EEESC_SE_Li256ELb1ELb1ELb1ELb0EEENS1_36VarlenDynamicPersistentTileSchedulerILi128ELi64ELi256ELi256ELb1ELb1ELb0ELb1ELb1ELb1EEEEEEEEEvNT_6ParamsE,@"STO_CUDA_ENTRY STV_DEFAULT"
_ZN7cutlass13device_kernelIN5flash19enable_sm80_to_sm89INS1_16FlashAttnFwdSm80INS1_25CollectiveMainloopFwdSm80ILi8ELi2ELb0EN4cute5tupleIJNS5_1CILi128EEENS7_ILi64EEENS7_ILi192EEEEEELi192ENS_6half_tEfNS_4arch4Sm80ELb1ELb0ELb1ELb1ELb1ELb0ELb1ELb1EEENS1_21CollectiveEpilogueFwdINS6_IJS8_SA_S9_EEENS6_IJNS7_ILi1EEESI_SI_EEESC_SE_Li256ELb1ELb1ELb1ELb0EEENS1_36VarlenDynamicPersistentTileSchedulerILi128ELi64ELi256ELi256ELb1ELb1ELb0ELb1ELb1ELb1EEEEEEEEEvNT_6ParamsE:
[----:B------:R-:W-:Y:S01]  /*0000*/  LDC R1, c[0x0][0x37c] ;  /* 0x0000df00ff017b82 */ /* 0x000fe20000000800 */
[----:B------:R-:W-:Y:S05]  /*0010*/  EXIT ;  /* 0x000000000000794d */ /* 0x000fea0003800000 */
.L_x_16:
        /* <DEDUP_REMOVED lines=14> */
.L_x_34:


//--------------------- .text._ZN7cutlass13device_kernelIN5flash19enable_sm80_to_sm89INS1_16FlashAttnFwdSm80INS1_25CollectiveMainloopFwdSm80ILi8ELi2ELb0EN4cute5tupleIJNS5_1CILi128EEENS7_ILi64EEENS7_ILi192EEEEEELi192ENS_6half_tEfNS_4arch4Sm80ELb1ELb0ELb1ELb1ELb1ELb1ELb1ELb1EEENS1_21CollectiveEpilogueFwdINS6_IJS8_SA_S9_EEENS6_IJNS7_ILi1EEESI_SI_EEESC_SE_Li256ELb1ELb1ELb1ELb0EEENS1_36VarlenDynamicPersistentTileSchedulerILi128ELi64ELi256ELi256ELb1ELb1ELb0ELb1ELb1ELb1EEEEEEEEEvNT_6ParamsE --------------------------
	.section	.text._ZN7cutlass13device_kernelIN5flash19enable_sm80_to_sm89INS1_16FlashAttnFwdSm80INS1_25CollectiveMainloopFwdSm80ILi8ELi2ELb0EN4cute5tupleIJNS5_1CILi128EEENS7_ILi64EEENS7_ILi192EEEEEELi192ENS_6half_tEfNS_4arch4Sm80ELb1ELb0ELb1ELb1ELb1ELb1ELb1ELb1EEENS1_21CollectiveEpilogueFwdINS6_IJS8_SA_S9_EEENS6_IJNS7_ILi1EEESI_SI_EEESC_SE_Li256ELb1ELb1ELb1ELb0EEENS1_36VarlenDynamicPersistentTileSchedulerILi128ELi64ELi256ELi256ELb1ELb1ELb0ELb1ELb1ELb1EEEEEEEEEvNT_6ParamsE,"ax",@progbits
	.align	128
.text._ZN7cutlass13device_kernelIN5flash19enable_sm80_to_sm89INS1_16FlashAttnFwdSm80INS1_25CollectiveMainloopFwdSm80ILi8ELi2ELb0EN4cute5tupleIJNS5_1CILi128EEENS7_ILi64EEENS7_ILi192EEEEEELi192ENS_6half_tEfNS_4arch4Sm80ELb1ELb0ELb1ELb1ELb1ELb1ELb1ELb1EEENS1_21CollectiveEpilogueFwdINS6_IJS8_SA_S9_EEENS6_IJNS7_ILi1EEESI_SI_EEESC_SE_Li256ELb1ELb1ELb1ELb0EEENS1_36VarlenDynamicPersistentTileSchedulerILi128ELi64ELi256ELi256ELb1ELb1ELb0ELb1ELb1ELb1EEEEEEEEEvNT_6ParamsE:
        .type           _ZN7cutlass13device_kernelIN5flash19enable_sm80_to_sm89INS1_16FlashAttnFwdSm80INS1_25CollectiveMainloopFwdSm80ILi8ELi2ELb0EN4cute5tupleIJNS5_1CILi128EEENS7_ILi64EEENS7_ILi192EEEEEELi192ENS_6half_tEfNS_4arch4Sm80ELb1ELb0ELb1ELb1ELb1ELb1ELb1ELb1EEENS1_21CollectiveEpilogueFwdINS6_IJS8_SA_S9_EEENS6_IJNS7_ILi1EEESI_SI_EEESC_SE_Li256ELb1ELb1ELb1ELb0EEENS1_36VarlenDynamicPersistentTileSchedulerILi128ELi64ELi256ELi256ELb1ELb1ELb0ELb1ELb1ELb1EEEEEEEEEvNT_6ParamsE,@function
        .size           _ZN7cutlass13device_kernelIN5flash19enable_sm80_to_sm89INS1_16FlashAttnFwdSm80INS1_25CollectiveMainloopFwdSm80ILi8ELi2ELb0EN4cute5tupleIJNS5_1CILi128EEENS7_ILi64EEENS7_ILi192EEEEEELi192ENS_6half_tEfNS_4arch4Sm80ELb1ELb0ELb1ELb1ELb1ELb1ELb1ELb1EEENS1_21CollectiveEpilogueFwdINS6_IJS8_SA_S9_EEENS6_IJNS7_ILi1EEESI_SI_EEESC_SE_Li256ELb1ELb1ELb1ELb0EEENS1_36VarlenDynamicPersistentTileSchedulerILi128ELi64ELi256ELi256ELb1ELb1ELb0ELb1ELb1ELb1EEEEEEEEEvNT_6ParamsE,(.L_x_35 - _ZN7cutlass13device_kernelIN5flash19enable_sm80_to_sm89INS1_16FlashAttnFwdSm80INS1_25CollectiveMainloopFwdSm80ILi8ELi2ELb0EN4cute5tupleIJNS5_1CILi128EEENS7_ILi64EEENS7_ILi192EEEEEELi192ENS_6half_tEfNS_4arch4Sm80ELb1ELb0ELb1ELb1ELb1ELb1ELb1ELb1EEENS1_21CollectiveEpilogueFwdINS6_IJS8_SA_S9_EEENS6_IJNS7_ILi1EEESI_SI_EEESC_SE_Li256ELb1ELb1ELb1ELb0EEENS1_36VarlenDynamicPersistentTileSchedulerILi128ELi64ELi256ELi256ELb1ELb1ELb0ELb1ELb1ELb1EEEEEEEEEvNT_6ParamsE)
        .other          _ZN7cutlass13device_kernelIN5flash19enable_sm80_to_sm89INS1_16FlashAttnFwdSm80INS1_25CollectiveMainloopFwdSm80ILi8ELi2ELb0EN4cute5tupleIJNS5_1CILi128EEENS7_ILi64EEENS7_ILi192EEEEEELi192ENS_6half_tEfNS_4arch4Sm80ELb1ELb0ELb1ELb1ELb1ELb1ELb1ELb1EEENS1_21CollectiveEpilogueFwdINS6_IJS8_SA_S9_EEENS6_IJNS7_ILi1EEESI_SI_EEESC_SE_Li256ELb1ELb1ELb1ELb0EEENS1_36VarlenDynamicPersistentTileSchedulerILi128ELi64ELi256ELi256ELb1ELb1ELb0ELb1ELb1ELb1EEEEEEEEEvNT_6ParamsE,@"STO_CUDA_ENTRY STV_DEFAULT"
_ZN7cutlass13device_kernelIN5flash19enable_sm80_to_sm89INS1_16FlashAttnFwdSm80INS1_25CollectiveMainloopFwdSm80ILi8ELi2ELb0EN4cute5tupleIJNS5_1CILi128EEENS7_ILi64EEENS7_ILi192EEEEEELi192ENS_6half_tEfNS_4arch4Sm80ELb1ELb0ELb1ELb1ELb1ELb1ELb1ELb1EEENS1_21CollectiveEpilogueFwdINS6_IJS8_SA_S9_EEENS6_IJNS7_ILi1EEESI_SI_EEESC_SE_Li256ELb1ELb1ELb1ELb0EEENS1_36VarlenDynamicPersistentTileSchedulerILi128ELi64ELi256ELi256ELb1ELb1ELb0ELb1ELb1ELb1EEEEEEEEEvNT_6ParamsE:
[----:B------:R-:W-:Y:S01]  /*0000*/  LDC R1, c[0x0][0x37c] ;  /* 0x0000df00ff017b82 */ /* 0x000fe20000000800 */
[----:B------:R-:W-:Y:S05]  /*0010*/  EXIT ;  /* 0x000000000000794d */ /* 0x000fea0003800000 */
.L_x_17:
        /* <DEDUP_REMOVED lines=14> */
.L_x_35:


//--------------------- .nv.shared.reserved.0     --------------------------
	.section	.nv.shared.reserved.0,"aw",@nobits
	.weak		__nv_reservedSMEM_offset_0_alias
	.size		__nv_reservedSMEM_offset_0_alias, 0, 64
	.other		__nv_reservedSMEM_offset_0_alias,@"STO_CUDA_RESERVED_SHARED STV_DEFAULT"
__nv_reservedSMEM_offset_0_alias:
	.zero		0
	.zero		64


//--------------------- .nv.global                --------------------------
	.section	.nv.global,"aw",@nobits
.nv.global:
	.type		_ZN86_INTERNAL_238bc430_50_flash_fwd_hdim192_fp16_paged_split_softcap_sm80_cu_a6473388_34244cute1_E,@object
	.size		_ZN86_INTERNAL_238bc430_50_flash_fwd_hdim192_fp16_paged_split_softcap_sm80_cu_a6473388_34244cute1_E,(_ZN86_INTERNAL_238bc430_50_flash_fwd_hdim192_fp16_paged_split_softcap_sm80_cu_a6473388_34244cuda3std3__45__cpo6cbeginE - _ZN86_INTERNAL_238bc430_50_flash_fwd_hdim192_fp16_paged_split_softcap_sm80_cu_a6473388_34244cute1_E)
_ZN86_INTERNAL_238bc430_50_flash_fwd_hdim192_fp16_paged_split_softcap_sm80_cu_a6473388_34244cute1_E:
	.zero		1
	.type		_ZN86_INTERNAL_238bc430_50_flash_fwd_hdim192_fp16_paged_split_softcap_sm80_cu_a6473388_34244cuda3std3__45__cpo6cbeginE,@object
	.size		_ZN86_INTERNAL_238bc430_50_flash_fwd_hdim192_fp16_paged_split_softcap_sm80_cu_a6473388_34244cuda3std3__45__cpo6cbeginE,(_ZN86_INTERNAL_238bc430_50_flash_fwd_hdim192_fp16_paged_split_softcap_sm80_cu_a6473388_34244cuda3std3__48in_placeE - _ZN86_INTERNAL_238bc430_50_flash_fwd_hdim192_fp16_paged_split_softcap_sm80_cu_a6473388_34244cuda3std3__45__cpo6cbeginE)
_ZN86_INTERNAL_238bc430_50_flash_fwd_hdim192_fp16_paged_split_softcap_sm80_cu_a6473388_34244cuda3std3__45__cpo6cbeginE:
	.zero		1
	.type		_ZN86_INTERNAL_238bc430_50_flash_fwd_hdim192_fp16_paged_split_softcap_sm80_cu_a6473388_34244cuda3std3__48in_placeE,@object
	.size		_ZN86_INTERNAL_238bc430_50_flash_fwd_hdim192_fp16_paged_split_softcap_sm80_cu_a6473388_34244cuda3std3__48in_placeE,(_ZN86_INTERNAL_238bc430_50_flash_fwd_hdim192_fp16_paged_split_softcap_sm80_cu_a6473388_34244cuda3std6ranges3__45__cpo9iter_moveE - _ZN86_INTERNAL_238bc430_50_flash_fwd_hdim192_fp16_paged_split_softcap_sm80_cu_a6473388_34244cuda3std3__48in_placeE)
_ZN86_INTERNAL_238bc430_50_flash_fwd_hdim192_fp16_paged_split_softcap_sm80_cu_a6473388_34244cuda3std3__48in_placeE:
	.zero		1
	.type		_ZN86_INTERNAL_238bc430_50_flash_fwd_hdim192_fp16_paged_split_softcap_sm80_cu_a6473388_34244cuda3std6ranges3__45__cpo9iter_moveE,@object
	.size		_ZN86_INTERNAL_238bc430_50_flash_fwd_hdim192_fp16_paged_split_softcap_sm80_cu_a6473388_34244cuda3std6ranges3__45__cpo9iter_moveE,(_ZN86_INTERNAL_238bc430_50_flash_fwd_hdim192_fp16_paged_split_softcap_sm80_cu_a6473388_34244cuda3std3__45__cpo5beginE - _ZN86_INTERNAL_238bc430_50_flash_fwd_hdim192_fp16_paged_split_softcap_sm80_cu_a6473388_34244cuda3std6ranges3__45__cpo9iter_moveE)
_ZN86_INTERNAL_238bc430_50_flash_fwd_hdim192_fp16_paged_split_softcap_sm80_cu_a6473388_34244cuda3std6ranges3__45__cpo9iter_moveE:
	.zero		1
	.type		_ZN86_INTERNAL_238bc430_50_flash_fwd_hdim192_fp16_paged_split_softcap_sm80_cu_a6473388_34244cuda3std3__45__cpo5beginE,@object
	.size		_ZN86_INTERNAL_238bc430_50_flash_fwd_hdim192_fp16_paged_split_softcap_sm80_cu_a6473388_34244cuda3std3__45__cpo5beginE,(_ZN86_INTERNAL_238bc430_50_flash_fwd_hdim192_fp16_paged_split_softcap_sm80_cu_a6473388_34244cuda3std3__488_GLOBAL__N__238bc430_50_flash_fwd_hdim192_fp16_paged_split_softcap_sm80_cu_a6473388_34246ignoreE - _ZN86_INTERNAL_238bc430_50_flash_fwd_hdim192_fp16_paged_split_softcap_sm80_cu_a6473388_34244cuda3std3__45__cpo5beginE)
_ZN86_INTERNAL_238bc430_50_flash_fwd_hdim192_fp16_paged_split_softcap_sm80_cu_a6473388_34244cuda3std3__45__cpo5beginE:
	.zero		1
	.type		_ZN86_INTERNAL_238bc430_50_flash_fwd_hdim192_fp16_paged_split_softcap_sm80_cu_a6473388_34244cuda3std3__488_GLOBAL__N__238bc430_50_flash_fwd_hdim192_fp16_paged_split_softcap_sm80_cu_a6473388_34246ignoreE,@object
	.size		_ZN86_INTERNAL_238bc430_50_flash_fwd_hdim192_fp16_paged_split_softcap_sm80_cu_a6473388_34244cuda3std3__488_GLOBAL__N__238bc430_50_flash_fwd_hdim192_fp16_paged_split_softcap_sm80_cu_a6473388_34246ignoreE,(_ZN86_INTERNAL_238bc430_50_flash_fwd_hdim192_fp16_paged_split_softcap_sm80_cu_a6473388_34244cute7productE - _ZN86_INTERNAL_238bc430_50_flash_fwd_hdim192_fp16_paged_split_softcap_sm80_cu_a6473388_34244cuda3std3__488_GLOBAL__N__238bc430_50_flash_fwd_hdim192_fp16_paged_split_softcap_sm80_cu_a6473388_34246ignoreE)
_ZN86_INTERNAL_238bc430_50_flash_fwd_hdim192_fp16_paged_split_softcap_sm80_cu_a6473388_34244cuda3std3__488_GLOBAL__N__238bc430_50_flash_fwd_hdim192_fp16_paged_split_softcap_sm80_cu_a6473388_34246ignoreE:
	.zero		1
	.type		_ZN86_INTERNAL_238bc430_50_flash_fwd_hdim192_fp16_paged_split_softcap_sm80_cu_a6473388_34244cute7productE,@object
	.size		_ZN86_INTERNAL_238bc430_50_flash_fwd_hdim192_fp16_paged_split_softcap_sm80_cu_a6473388_34244cute7productE,(_ZN86_INTERNAL_238bc430_50_flash_fwd_hdim192_fp16_paged_split_softcap_sm80_cu_a6473388_34244cuda3std3__45__cpo3endE - _ZN86_INTERNAL_238bc430_50_flash_fwd_hdim192_fp16_paged_split_softcap_sm80_cu_a6473388_34244cute7productE)
_ZN86_INTERNAL_238bc430_50_flash_fwd_hdim192_fp16_paged_split_softcap_sm80_cu_a6473388_34244cute7productE:
	.zero		1
	.type		_ZN86_INTERNAL_238bc430_50_flash_fwd_hdim192_fp16_paged_split_softcap_sm80_cu_a6473388_34244cuda3std3__45__cpo3endE,@object
	.size		_ZN86_INTERNAL_238bc430_50_flash_fwd_hdim192_fp16_paged_split_softcap_sm80_cu_a6473388_34244cuda3std3__45__cpo3endE,(_ZN86_INTERNAL_238bc430_50_flash_fwd_hdim192_fp16_paged_split_softcap_sm80_cu_a6473388_34244cuda3std3__419piecewise_constructE - _ZN86_INTERNAL_238bc430_50_flash_fwd_hdim192_fp16_paged_split_softcap_sm80_cu_a6473388_34244cuda3std3__45__cpo3endE)
_ZN86_INTERNAL_238bc430_50_flash_fwd_hdim192_fp16_paged_split_softcap_sm80_cu_a6473388_34244cuda3std3__45__cpo3endE:
	.zero		1
	.type		_ZN86_INTERNAL_238bc430_50_flash_fwd_hdim192_fp16_paged_split_softcap_sm80_cu_a6473388_34244cuda3std3__419piecewise_constructE,@object
	.size		_ZN86_INTERNAL_238bc430_50_flash_fwd_hdim192_fp16_paged_split_softcap_sm80_cu_a6473388_34244cuda3std3__419piecewise_constructE,(_ZN86_INTERNAL_238bc430_50_flash_fwd_hdim192_fp16_paged_split_softcap_sm80_cu_a6473388_34244cuda3std3__45__cpo4cendE - _ZN86_INTERNAL_238bc430_50_flash_fwd_hdim192_fp16_paged_split_softcap_sm80_cu_a6473388_34244cuda3std3__419piecewise_constructE)
_ZN86_INTERNAL_238bc430_50_flash_fwd_hdim192_fp16_paged_split_softcap_sm80_cu_a6473388_34244cuda3std3__419piecewise_constructE:
	.zero		1
	.type		_ZN86_INTERNAL_238bc430_50_flash_fwd_hdim192_fp16_paged_split_softcap_sm80_cu_a6473388_34244cuda3std3__45__cpo4cendE,@object
	.size		_ZN86_INTERNAL_238bc430_50_flash_fwd_hdim192_fp16_paged_split_softcap_sm80_cu_a6473388_34244cuda3std3__45__cpo4cendE,(_ZN86_INTERNAL_238bc430_50_flash_fwd_hdim192_fp16_paged_split_softcap_sm80_cu_a6473388_34244cuda3std6ranges3__45__cpo4swapE - _ZN86_INTERNAL_238bc430_50_flash_fwd_hdim192_fp16_paged_split_softcap_sm80_cu_a6473388_34244cuda3std3__45__cpo4cendE)
_ZN86_INTERNAL_238bc430_50_flash_fwd_hdim192_fp16_paged_split_softcap_sm80_cu_a6473388_34244cuda3std3__45__cpo4cendE:
	.zero		1
	.type		_ZN86_INTERNAL_238bc430_50_flash_fwd_hdim192_fp16_paged_split_softcap_sm80_cu_a6473388_34244cuda3std6ranges3__45__cpo4swapE,@object
	.size		_ZN86_INTERNAL_238bc430_50_flash_fwd_hdim192_fp16_paged_split_softcap_sm80_cu_a6473388_34244cuda3std6ranges3__45__cpo4swapE,(.L_7 - _ZN86_INTERNAL_238bc430_50_flash_fwd_hdim192_fp16_paged_split_softcap_sm80_cu_a6473388_34244cuda3std6ranges3__45__cpo4swapE)
_ZN86_INTERNAL_238bc430_50_flash_fwd_hdim192_fp16_paged_split_softcap_sm80_cu_a6473388_34244cuda3std6ranges3__45__cpo4swapE:
	.zero		1
.L_7:


//--------------------- .nv.constant0._ZN7cutlass13device_kernelIN5flash19enable_sm80_to_sm89INS1_16FlashAttnFwdSm80INS1_25CollectiveMainloopFwdSm80ILi8ELi1ELb0EN4cute5tupleIJNS5_1CILi128EEENS7_ILi64EEENS7_ILi192EEEEEELi192ENS_6half_tEfNS_4arch4Sm80ELb0ELb0ELb1ELb0ELb1ELb0ELb1ELb1EEENS1_21CollectiveEpilogueFwdINS6_IJS8_SA_S9_EEENS6_IJNS7_ILi1EEESI_SI_EEESC_SE_Li256ELb0ELb1ELb1ELb0EEENS1_19SingleTileSchedulerILb0ELb1ELb1ELi128EEEEEEEEEvNT_6ParamsE --------------------------
	.section	.nv.constant0._ZN7cutlass13device_kernelIN5flash19enable_sm80_to_sm89INS1_16FlashAttnFwdSm80INS1_25CollectiveMainloopFwdSm80ILi8ELi1ELb0EN4cute5tupleIJNS5_1CILi128EEENS7_ILi64EEENS7_ILi192EEEEEELi192ENS_6half_tEfNS_4arch4Sm80ELb0ELb0ELb1ELb0ELb1ELb0ELb1ELb1EEENS1_21CollectiveEpilogueFwdINS6_IJS8_SA_S9_EEENS6_IJNS7_ILi1EEESI_SI_EEESC_SE_Li256ELb0ELb1ELb1ELb0EEENS1_19SingleTileSchedulerILb0ELb1ELb1ELi128EEEEEEEEEvNT_6ParamsE,"a",@progbits
	.sectionflags	@""
	.align	4
.nv.constant0._ZN7cutlass13device_kernelIN5flash19enable_sm80_to_sm89INS1_16FlashAttnFwdSm80INS1_25CollectiveMainloopFwdSm80ILi8ELi1ELb0EN4cute5tupleIJNS5_1CILi128EEENS7_ILi64EEENS7_ILi192EEEEEELi192ENS_6half_tEfNS_4arch4Sm80ELb0ELb0ELb1ELb0ELb1ELb0ELb1ELb1EEENS1_21CollectiveEpilogueFwdINS6_IJS8_SA_S9_EEENS6_IJNS7_ILi1EEESI_SI_EEESC_SE_Li256ELb0ELb1ELb1ELb0EEENS1_19SingleTileSchedulerILb0ELb1ELb1ELi128EEEEEEEEEvNT_6ParamsE:
	.zero		1944


//--------------------- .nv.constant0._ZN7cutlass13device_kernelIN5flash19enable_sm80_to_sm89INS1_16FlashAttnFwdSm80INS1_25CollectiveMainloopFwdSm80ILi8ELi1ELb0EN4cute5tupleIJNS5_1CILi128EEENS7_ILi64EEENS7_ILi192EEEEEELi192ENS_6half_tEfNS_4arch4Sm80ELb0ELb0ELb1ELb1ELb1ELb0ELb1ELb1EEENS1_21CollectiveEpilogueFwdINS6_IJS8_SA_S9_EEENS6_IJNS7_ILi1EEESI_SI_EEESC_SE_Li256ELb1ELb1ELb1ELb0EEENS1_36VarlenDynamicPersistentTileSchedulerILi128ELi64ELi256ELi256ELb1ELb1ELb0ELb0ELb1ELb1EEEEEEEEEvNT_6ParamsE --------------------------
	.section	.nv.constant0._ZN7cutlass13device_kernelIN5flash19enable_sm80_to_sm89INS1_16FlashAttnFwdSm80INS1_25CollectiveMainloopFwdSm80ILi8ELi1ELb0EN4cute5tupleIJNS5_1CILi128EEENS7_ILi64EEENS7_ILi192EEEEEELi192ENS_6half_tEfNS_4arch4Sm80ELb0ELb0ELb1ELb1ELb1ELb0ELb1ELb1EEENS1_21CollectiveEpilogueFwdINS6_IJS8_SA_S9_EEENS6_IJNS7_ILi1EEESI_SI_EEESC_SE_Li256ELb1ELb1ELb1ELb0EEENS1_36VarlenDynamicPersistentTileSchedulerILi128ELi64ELi256ELi256ELb1ELb1ELb0ELb0ELb1ELb1EEEEEEEEEvNT_6ParamsE,"a",@progbits
	.sectionflags	@""
	.align	4
.nv.constant0._ZN7cutlass13device_kernelIN5flash19enable_sm80_to_sm89INS1_16FlashAttnFwdSm80INS1_25CollectiveMainloopFwdSm80ILi8ELi1ELb0EN4cute5tupleIJNS5_1CILi128EEENS7_ILi64EEENS7_ILi192EEEEEELi192ENS_6half_tEfNS_4arch4Sm80ELb0ELb0ELb1ELb1ELb1ELb0ELb1ELb1EEENS1_21CollectiveEpilogueFwdINS6_IJS8_SA_S9_EEENS6_IJNS7_ILi1EEESI_SI_EEESC_SE_Li256ELb1ELb1ELb1ELb0EEENS1_36VarlenDynamicPersistentTileSchedulerILi128ELi64ELi256ELi256ELb1ELb1ELb0ELb0ELb1ELb1EEEEEEEEEvNT_6ParamsE:
	.zero		1976


//--------------------- .nv.constant0._ZN7cutlass13device_kernelIN5flash19enable_sm80_to_sm89INS1_16FlashAttnFwdSm80INS1_25CollectiveMainloopFwdSm80ILi8ELi1ELb0EN4cute5tupleIJNS5_1CILi128EEENS7_ILi64EEENS7_ILi192EEEEEELi192ENS_6half_tEfNS_4arch4Sm80ELb0ELb0ELb1ELb1ELb1ELb1ELb1ELb1EEENS1_21CollectiveEpilogueFwdINS6_IJS8_SA_S9_EEENS6_IJNS7_ILi1EEESI_SI_EEESC_SE_Li256ELb1ELb1ELb1ELb0EEENS1_36VarlenDynamicPersistentTileSchedulerILi128ELi64ELi256ELi256ELb1ELb1ELb0ELb0ELb1ELb1EEEEEEEEEvNT_6ParamsE --------------------------
	.section	.nv.constant0._ZN7cutlass13device_kernelIN5flash19enable_sm80_to_sm89INS1_16FlashAttnFwdSm80INS1_25CollectiveMainloopFwdSm80ILi8ELi1ELb0EN4cute5tupleIJNS5_1CILi128EEENS7_ILi64EEENS7_ILi192EEEEEELi192ENS_6half_tEfNS_4arch4Sm80ELb0ELb0ELb1ELb1ELb1ELb1ELb1ELb1EEENS1_21CollectiveEpilogueFwdINS6_IJS8_SA_S9_EEENS6_IJNS7_ILi1EEESI_SI_EEESC_SE_Li256ELb1ELb1ELb1ELb0EEENS1_36VarlenDynamicPersistentTileSchedulerILi128ELi64ELi256ELi256ELb1ELb1ELb0ELb0ELb1ELb1EEEEEEEEEvNT_6ParamsE,"a",@progbits
	.sectionflags	@""
	.align	4
.nv.constant0._ZN7cutlass13device_kernelIN5flash19enable_sm80_to_sm89INS1_16FlashAttnFwdSm80INS1_25CollectiveMainloopFwdSm80ILi8ELi1ELb0EN4cute5tupleIJNS5_1CILi128EEENS7_ILi64EEENS7_ILi192EEEEEELi192ENS_6half_tEfNS_4arch4Sm80ELb0ELb0ELb1ELb1ELb1ELb1ELb1ELb1EEENS1_21CollectiveEpilogueFwdINS6_IJS8_SA_S9_EEENS6_IJNS7_ILi1EEESI_SI_EEESC_SE_Li256ELb1ELb1ELb1ELb0EEENS1_36VarlenDynamicPersistentTileSchedulerILi128ELi64ELi256ELi256ELb1ELb1ELb0ELb0ELb1ELb1EEEEEEEEEvNT_6ParamsE:
	.zero		1976


//--------------------- .nv.constant0._ZN7cutlass13device_kernelIN5flash19enable_sm80_to_sm89INS1_16FlashAttnFwdSm80INS1_25CollectiveMainloopFwdSm80ILi8ELi1ELb0EN4cute5tupleIJNS5_1CILi128EEENS7_ILi64EEENS7_ILi192EEEEEELi192ENS_6half_tEfNS_4arch4Sm80ELb0ELb1ELb1ELb0ELb1ELb0ELb1ELb1EEENS1_21CollectiveEpilogueFwdINS6_IJS8_SA_S9_EEENS6_IJNS7_ILi1EEESI_SI_EEESC_SE_Li256ELb0ELb1ELb1ELb0EEENS1_19SingleTileSchedulerILb0ELb1ELb1ELi128EEEEEEEEEvNT_6ParamsE --------------------------
	.section	.nv.constant0._ZN7cutlass13device_kernelIN5flash19enable_sm80_to_sm89INS1_16FlashAttnFwdSm80INS1_25CollectiveMainloopFwdSm80ILi8ELi1ELb0EN4cute5tupleIJNS5_1CILi128EEENS7_ILi64EEENS7_ILi192EEEEEELi192ENS_6half_tEfNS_4arch4Sm80ELb0ELb1ELb1ELb0ELb1ELb0ELb1ELb1EEENS1_21CollectiveEpilogueFwdINS6_IJS8_SA_S9_EEENS6_IJNS7_ILi1EEESI_SI_EEESC_SE_Li256ELb0ELb1ELb1ELb0EEENS1_19SingleTileSchedulerILb0ELb1ELb1ELi128EEEEEEEEEvNT_6ParamsE,"a",@progbits
	.sectionflags	@""
	.align	4
.nv.constant0._ZN7cutlass13device_kernelIN5flash19enable_sm80_to_sm89INS1_16FlashAttnFwdSm80INS1_25CollectiveMainloopFwdSm80ILi8ELi1ELb0EN4cute5tupleIJNS5_1CILi128EEENS7_ILi64EEENS7_ILi192EEEEEELi192ENS_6half_tEfNS_4arch4Sm80ELb0ELb1ELb1ELb0ELb1ELb0ELb1ELb1EEENS1_21CollectiveEpilogueFwdINS6_IJS8_SA_S9_EEENS6_IJNS7_ILi1EEESI_SI_EEESC_SE_Li256ELb0ELb1ELb1ELb0EEENS1_19SingleTileSchedulerILb0ELb1ELb1ELi128EEEEEEEEEvNT_6ParamsE:
	.zero		1944


//--------------------- .nv.constant0._ZN7cutlass13device_kernelIN5flash19enable_sm80_to_sm89INS1_16FlashAttnFwdSm80INS1_25CollectiveMainloopFwdSm80ILi8ELi1ELb0EN4cute5tupleIJNS5_1CILi128EEENS7_ILi64EEENS7_ILi192EEEEEELi192ENS_6half_tEfNS_4arch4Sm80ELb0ELb1ELb1ELb1ELb1ELb0ELb1ELb1EEENS1_21CollectiveEpilogueFwdINS6_IJS8_SA_S9_EEENS6_IJNS7_ILi1EEESI_SI_EEESC_SE_Li256ELb1ELb1ELb1ELb0EEENS1_36VarlenDynamicPersistentTileSchedulerILi128ELi64ELi256ELi256ELb1ELb1ELb0ELb1ELb0ELb1EEEEEEEEEvNT_6ParamsE --------------------------
	.section	.nv.constant0._ZN7cutlass13device_kernelIN5flash19enable_sm80_to_sm89INS1_16FlashAttnFwdSm80INS1_25CollectiveMainloopFwdSm80ILi8ELi1ELb0EN4cute5tupleIJNS5_1CILi128EEENS7_ILi64EEENS7_ILi192EEEEEELi192ENS_6half_tEfNS_4arch4Sm80ELb0ELb1ELb1ELb1ELb1ELb0ELb1ELb1EEENS1_21CollectiveEpilogueFwdINS6_IJS8_SA_S9_EEENS6_IJNS7_ILi1EEESI_SI_EEESC_SE_Li256ELb1ELb1ELb1ELb0EEENS1_36VarlenDynamicPersistentTileSchedulerILi128ELi64ELi256ELi256ELb1ELb1ELb0ELb1ELb0ELb1EEEEEEEEEvNT_6ParamsE,"a",@progbits
	.sectionflags	@""
	.align	4
.nv.constant0._ZN7cutlass13device_kernelIN5flash19enable_sm80_to_sm89INS1_16FlashAttnFwdSm80INS1_25CollectiveMainloopFwdSm80ILi8ELi1ELb0EN4cute5tupleIJNS5_1CILi128EEENS7_ILi64EEENS7_ILi192EEEEEELi192ENS_6half_tEfNS_4arch4Sm80ELb0ELb1ELb1ELb1ELb1ELb0ELb1ELb1EEENS1_21CollectiveEpilogueFwdINS6_IJS8_SA_S9_EEENS6_IJNS7_ILi1EEESI_SI_EEESC_SE_Li256ELb1ELb1ELb1ELb0EEENS1_36VarlenDynamicPersistentTileSchedulerILi128ELi64ELi256ELi256ELb1ELb1ELb0ELb1ELb0ELb1EEEEEEEEEvNT_6ParamsE:
	.zero		1976


//--------------------- .nv.constant0._ZN7cutlass13device_kernelIN5flash19enable_sm80_to_sm89INS1_16FlashAttnFwdSm80INS1_25CollectiveMainloopFwdSm80ILi8ELi1ELb0EN4cute5tupleIJNS5_1CILi128EEENS7_ILi64EEENS7_ILi192EEEEEELi192ENS_6half_tEfNS_4arch4Sm80ELb0ELb1ELb1ELb1ELb1ELb1ELb1ELb1EEENS1_21CollectiveEpilogueFwdINS6_IJS8_SA_S9_EEENS6_IJNS7_ILi1EEESI_SI_EEESC_SE_Li256ELb1ELb1ELb1ELb0EEENS1_36VarlenDynamicPersistentTileSchedulerILi128ELi64ELi256ELi256ELb1ELb1ELb0ELb1ELb0ELb1EEEEEEEEEvNT_6ParamsE --------------------------
	.section	.nv.constant0._ZN7cutlass13device_kernelIN5flash19enable_sm80_to_sm89INS1_16FlashAttnFwdSm80INS1_25CollectiveMainloopFwdSm80ILi8ELi1ELb0EN4cute5tupleIJNS5_1CILi128EEENS7_ILi64EEENS7_ILi192EEEEEELi192ENS_6half_tEfNS_4arch4Sm80ELb0ELb1ELb1ELb1ELb1ELb1ELb1ELb1EEENS1_21CollectiveEpilogueFwdINS6_IJS8_SA_S9_EEENS6_IJNS7_ILi1EEESI_SI_EEESC_SE_Li256ELb1ELb1ELb1ELb0EEENS1_36VarlenDynamicPersistentTileSchedulerILi128ELi64ELi256ELi256ELb1ELb1ELb0ELb1ELb0ELb1EEEEEEEEEvNT_6ParamsE,"a",@progbits
	.sectionflags	@""
	.align	4
.nv.constant0._ZN7cutlass13device_kernelIN5flash19enable_sm80_to_sm89INS1_16FlashAttnFwdSm80INS1_25CollectiveMainloopFwdSm80ILi8ELi1ELb0EN4cute5tupleIJNS5_1CILi128EEENS7_ILi64EEENS7_ILi192EEEEEELi192ENS_6half_tEfNS_4arch4Sm80ELb0ELb1ELb1ELb1ELb1ELb1ELb1ELb1EEENS1_21CollectiveEpilogueFwdINS6_IJS8_SA_S9_EEENS6_IJNS7_ILi1EEESI_SI_EEESC_SE_Li256ELb1ELb1ELb1ELb0EEENS1_36VarlenDynamicPersistentTileSchedulerILi128ELi64ELi256ELi256ELb1ELb1ELb0ELb1ELb0ELb1EEEEEEEEEvNT_6ParamsE:
	.zero		1976


//--------------------- .nv.constant0._ZN7cutlass13device_kernelIN5flash19enable_sm80_to_sm89INS1_16FlashAttnFwdSm80INS1_25CollectiveMainloopFwdSm80ILi8ELi1ELb0EN4cute5tupleIJNS5_1CILi128EEENS7_ILi64EEENS7_ILi192EEEEEELi192ENS_6half_tEfNS_4arch4Sm80ELb1ELb0ELb1ELb0ELb1ELb0ELb1ELb1EEENS1_21CollectiveEpilogueFwdINS6_IJS8_SA_S9_EEENS6_IJNS7_ILi1EEESI_SI_EEESC_SE_Li256ELb0ELb1ELb1ELb0EEENS1_30DynamicPersistentTileSchedulerILi256ELi256ELb1ELb1ELb0EEEEEEEEEvNT_6ParamsE --------------------------
	.section	.nv.constant0._ZN7cutlass13device_kernelIN5flash19enable_sm80_to_sm89INS1_16FlashAttnFwdSm80INS1_25CollectiveMainloopFwdSm80ILi8ELi1ELb0EN4cute5tupleIJNS5_1CILi128EEENS7_ILi64EEENS7_ILi192EEEEEELi192ENS_6half_tEfNS_4arch4Sm80ELb1ELb0ELb1ELb0ELb1ELb0ELb1ELb1EEENS1_21CollectiveEpilogueFwdINS6_IJS8_SA_S9_EEENS6_IJNS7_ILi1EEESI_SI_EEESC_SE_Li256ELb0ELb1ELb1ELb0EEENS1_30DynamicPersistentTileSchedulerILi256ELi256ELb1ELb1ELb0EEEEEEEEEvNT_6ParamsE,"a",@progbits
	.sectionflags	@""
	.align	4
.nv.constant0._ZN7cutlass13device_kernelIN5flash19enable_sm80_to_sm89INS1_16FlashAttnFwdSm80INS1_25CollectiveMainloopFwdSm80ILi8ELi1ELb0EN4cute5tupleIJNS5_1CILi128EEENS7_ILi64EEENS7_ILi192EEEEEELi192ENS_6half_tEfNS_4arch4Sm80ELb1ELb0ELb1ELb0ELb1ELb0ELb1ELb1EEENS1_21CollectiveEpilogueFwdINS6_IJS8_SA_S9_EEENS6_IJNS7_ILi1EEESI_SI_EEESC_SE_Li256ELb0ELb1ELb1ELb0EEENS1_30DynamicPersistentTileSchedulerILi256ELi256ELb1ELb1ELb0EEEEEEEEEvNT_6ParamsE:
	.zero		1960


//--------------------- .nv.constant0._ZN7cutlass13device_kernelIN5flash19enable_sm80_to_sm89INS1_16FlashAttnFwdSm80INS1_25CollectiveMainloopFwdSm80ILi8ELi1ELb0EN4cute5tupleIJNS5_1CILi128EEENS7_ILi64EEENS7_ILi192EEEEEELi192ENS_6half_tEfNS_4arch4Sm80ELb1ELb0ELb1ELb1ELb1ELb0ELb1ELb1EEENS1_21CollectiveEpilogueFwdINS6_IJS8_SA_S9_EEENS6_IJNS7_ILi1EEESI_SI_EEESC_SE_Li256ELb1ELb1ELb1ELb0EEENS1_36VarlenDynamicPersistentTileSchedulerILi128ELi64ELi256ELi256ELb1ELb1ELb0ELb1ELb1ELb1EEEEEEEEEvNT_6ParamsE --------------------------
	.section	.nv.constant0._ZN7cutlass13device_kernelIN5flash19enable_sm80_to_sm89INS1_16FlashAttnFwdSm80INS1_25CollectiveMainloopFwdSm80ILi8ELi1ELb0EN4cute5tupleIJNS5_1CILi128EEENS7_ILi64EEENS7_ILi192EEEEEELi192ENS_6half_tEfNS_4arch4Sm80ELb1ELb0ELb1ELb1ELb1ELb0ELb1ELb1EEENS1_21CollectiveEpilogueFwdINS6_IJS8_SA_S9_EEENS6_IJNS7_ILi1EEESI_SI_EEESC_SE_Li256ELb1ELb1ELb1ELb0EEENS1_36VarlenDynamicPersistentTileSchedulerILi128ELi64ELi256ELi256ELb1ELb1ELb0ELb1ELb1ELb1EEEEEEEEEvNT_6ParamsE,"a",@progbits
	.sectionflags	@""
	.align	4
.nv.constant0._ZN7cutlass13device_kernelIN5flash19enable_sm80_to_sm89INS1_16FlashAttnFwdSm80INS1_25CollectiveMainloopFwdSm80ILi8ELi1ELb0EN4cute5tupleIJNS5_1CILi128EEENS7_ILi64EEENS7_ILi192EEEEEELi192ENS_6half_tEfNS_4arch4Sm80ELb1ELb0ELb1ELb1ELb1ELb0ELb1ELb1EEENS1_21CollectiveEpilogueFwdINS6_IJS8_SA_S9_EEENS6_IJNS7_ILi1EEESI_SI_EEESC_SE_Li256ELb1ELb1ELb1ELb0EEENS1_36VarlenDynamicPersistentTileSchedulerILi128ELi64ELi256ELi256ELb1ELb1ELb0ELb1ELb1ELb1EEEEEEEEEvNT_6ParamsE:
	.zero		1976


//--------------------- .nv.constant0._ZN7cutlass13device_kernelIN5flash19enable_sm80_to_sm89INS1_16FlashAttnFwdSm80INS1_25CollectiveMainloopFwdSm80ILi8ELi1ELb0EN4cute5tupleIJNS5_1CILi128EEENS7_ILi64EEENS7_ILi192EEEEEELi192ENS_6half_tEfNS_4arch4Sm80ELb1ELb0ELb1ELb1ELb1ELb1ELb1ELb1EEENS1_21CollectiveEpilogueFwdINS6_IJS8_SA_S9_EEENS6_IJNS7_ILi1EEESI_SI_EEESC_SE_Li256ELb1ELb1ELb1ELb0EEENS1_36VarlenDynamicPersistentTileSchedulerILi128ELi64ELi256ELi256ELb1ELb1ELb0ELb1ELb1ELb1EEEEEEEEEvNT_6ParamsE --------------------------
	.section	.nv.constant0._ZN7cutlass13device_kernelIN5flash19enable_sm80_to_sm89INS1_16FlashAttnFwdSm80INS1_25CollectiveMainloopFwdSm80ILi8ELi1ELb0EN4cute5tupleIJNS5_1CILi128EEENS7_ILi64EEENS7_ILi192EEEEEELi192ENS_6half_tEfNS_4arch4Sm80ELb1ELb0ELb1ELb1ELb1ELb1ELb1ELb1EEENS1_21CollectiveEpilogueFwdINS6_IJS8_SA_S9_EEENS6_IJNS7_ILi1EEESI_SI_EEESC_SE_Li256ELb1ELb1ELb1ELb0EEENS1_36VarlenDynamicPersistentTileSchedulerILi128ELi64ELi256ELi256ELb1ELb1ELb0ELb1ELb1ELb1EEEEEEEEEvNT_6ParamsE,"a",@progbits
	.sectionflags	@""
	.align	4
.nv.constant0._ZN7cutlass13device_kernelIN5flash19enable_sm80_to_sm89INS1_16FlashAttnFwdSm80INS1_25CollectiveMainloopFwdSm80ILi8ELi1ELb0EN4cute5tupleIJNS5_1CILi128EEENS7_ILi64EEENS7_ILi192EEEEEELi192ENS_6half_tEfNS_4arch4Sm80ELb1ELb0ELb1ELb1ELb1ELb1ELb1ELb1EEENS1_21CollectiveEpilogueFwdINS6_IJS8_SA_S9_EEENS6_IJNS7_ILi1EEESI_SI_EEESC_SE_Li256ELb1ELb1ELb1ELb0EEENS1_36VarlenDynamicPersistentTileSchedulerILi128ELi64ELi256ELi256ELb1ELb1ELb0ELb1ELb1ELb1EEEEEEEEEvNT_6ParamsE:
	.zero		1976


//--------------------- .nv.constant0._ZN7cutlass13device_kernelIN5flash19enable_sm80_to_sm89INS1_16FlashAttnFwdSm80INS1_25CollectiveMainloopFwdSm80ILi8ELi2ELb0EN4cute5tupleIJNS5_1CILi128EEENS7_ILi64EEENS7_ILi192EEEEEELi192ENS_6half_tEfNS_4arch4Sm80ELb0ELb0ELb1ELb0ELb1ELb0ELb1ELb1EEENS1_21CollectiveEpilogueFwdINS6_IJS8_SA_S9_EEENS6_IJNS7_ILi1EEESI_SI_EEESC_SE_Li256ELb0ELb1ELb1ELb0EEENS1_19SingleTileSchedulerILb0ELb1ELb1ELi128EEEEEEEEEvNT_6ParamsE --------------------------
	.section	.nv.constant0._ZN7cutlass13device_kernelIN5flash19enable_sm80_to_sm89INS1_16FlashAttnFwdSm80INS1_25CollectiveMainloopFwdSm80ILi8ELi2ELb0EN4cute5tupleIJNS5_1CILi128EEENS7_ILi64EEENS7_ILi192EEEEEELi192ENS_6half_tEfNS_4arch4Sm80ELb0ELb0ELb1ELb0ELb1ELb0ELb1ELb1EEENS1_21CollectiveEpilogueFwdINS6_IJS8_SA_S9_EEENS6_IJNS7_ILi1EEESI_SI_EEESC_SE_Li256ELb0ELb1ELb1ELb0EEENS1_19SingleTileSchedulerILb0ELb1ELb1ELi128EEEEEEEEEvNT_6ParamsE,"a",@progbits
	.sectionflags	@""
	.align	4
.nv.constant0._ZN7cutlass13device_kernelIN5flash19enable_sm80_to_sm89INS1_16FlashAttnFwdSm80INS1_25CollectiveMainloopFwdSm80ILi8ELi2ELb0EN4cute5tupleIJNS5_1CILi128EEENS7_ILi64EEENS7_ILi192EEEEEELi192ENS_6half_tEfNS_4arch4Sm80ELb0ELb0ELb1ELb0ELb1ELb0ELb1ELb1EEENS1_21CollectiveEpilogueFwdINS6_IJS8_SA_S9_EEENS6_IJNS7_ILi1EEESI_SI_EEESC_SE_Li256ELb0ELb1ELb1ELb0EEENS1_19SingleTileSchedulerILb0ELb1ELb1ELi128EEEEEEEEEvNT_6ParamsE:
	.zero		1944


//--------------------- .nv.constant0._ZN7cutlass13device_kernelIN5flash19enable_sm80_to_sm89INS1_16FlashAttnFwdSm80INS1_25CollectiveMainloopFwdSm80ILi8ELi2ELb0EN4cute5tupleIJNS5_1CILi128EEENS7_ILi64EEENS7_ILi192EEEEEELi192ENS_6half_tEfNS_4arch4Sm80ELb0ELb0ELb1ELb1ELb1ELb0ELb1ELb1EEENS1_21CollectiveEpilogueFwdINS6_IJS8_SA_S9_EEENS6_IJNS7_ILi1EEESI_SI_EEESC_SE_Li256ELb1ELb1ELb1ELb0EEENS1_36VarlenDynamicPersistentTileSchedulerILi128ELi64ELi256ELi256ELb1ELb1ELb0ELb0ELb1ELb1EEEEEEEEEvNT_6ParamsE --------------------------
	.section	.nv.constant0._ZN7cutlass13device_kernelIN5flash19enable_sm80_to_sm89INS1_16FlashAttnFwdSm80INS1_25CollectiveMainloopFwdSm80ILi8ELi2ELb0EN4cute5tupleIJNS5_1CILi128EEENS7_ILi64EEENS7_ILi192EEEEEELi192ENS_6half_tEfNS_4arch4Sm80ELb0ELb0ELb1ELb1ELb1ELb0ELb1ELb1EEENS1_21CollectiveEpilogueFwdINS6_IJS8_SA_S9_EEENS6_IJNS7_ILi1EEESI_SI_EEESC_SE_Li256ELb1ELb1ELb1ELb0EEENS1_36VarlenDynamicPersistentTileSchedulerILi128ELi64ELi256ELi256ELb1ELb1ELb0ELb0ELb1ELb1EEEEEEEEEvNT_6ParamsE,"a",@progbits
	.sectionflags	@""
	.align	4
.nv.constant0._ZN7cutlass13device_kernelIN5flash19enable_sm80_to_sm89INS1_16FlashAttnFwdSm80INS1_25CollectiveMainloopFwdSm80ILi8ELi2ELb0EN4cute5tupleIJNS5_1CILi128EEENS7_ILi64EEENS7_ILi192EEEEEELi192ENS_6half_tEfNS_4arch4Sm80ELb0ELb0ELb1ELb1ELb1ELb0ELb1ELb1EEENS1_21CollectiveEpilogueFwdINS6_IJS8_SA_S9_EEENS6_IJNS7_ILi1EEESI_SI_EEESC_SE_Li256ELb1ELb1ELb1ELb0EEENS1_36VarlenDynamicPersistentTileSchedulerILi128ELi64ELi256ELi256ELb1ELb1ELb0ELb0ELb1ELb1EEEEEEEEEvNT_6ParamsE:
	.zero		1976


//--------------------- .nv.constant0._ZN7cutlass13device_kernelIN5flash19enable_sm80_to_sm89INS1_16FlashAttnFwdSm80INS1_25CollectiveMainloopFwdSm80ILi8ELi2ELb0EN4cute5tupleIJNS5_1CILi128EEENS7_ILi64EEENS7_ILi192EEEEEELi192ENS_6half_tEfNS_4arch4Sm80ELb0ELb0ELb1ELb1ELb1ELb1ELb1ELb1EEENS1_21CollectiveEpilogueFwdINS6_IJS8_SA_S9_EEENS6_IJNS7_ILi1EEESI_SI_EEESC_SE_Li256ELb1ELb1ELb1ELb0EEENS1_36VarlenDynamicPersistentTileSchedulerILi128ELi64ELi256ELi256ELb1ELb1ELb0ELb0ELb1ELb1EEEEEEEEEvNT_6ParamsE --------------------------
	.section	.nv.constant0._ZN7cutlass13device_kernelIN5flash19enable_sm80_to_sm89INS1_16FlashAttnFwdSm80INS1_25CollectiveMainloopFwdSm80ILi8ELi2ELb0EN4cute5tupleIJNS5_1CILi128EEENS7_ILi64EEENS7_ILi192EEEEEELi192ENS_6half_tEfNS_4arch4Sm80ELb0ELb0ELb1ELb1ELb1ELb1ELb1ELb1EEENS1_21CollectiveEpilogueFwdINS6_IJS8_SA_S9_EEENS6_IJNS7_ILi1EEESI_SI_EEESC_SE_Li256ELb1ELb1ELb1ELb0EEENS1_36VarlenDynamicPersistentTileSchedulerILi128ELi64ELi256ELi256ELb1ELb1ELb0ELb0ELb1ELb1EEEEEEEEEvNT_6ParamsE,"a",@progbits
	.sectionflags	@""
	.align	4
.nv.constant0._ZN7cutlass13device_kernelIN5flash19enable_sm80_to_sm89INS1_16FlashAttnFwdSm80INS1_25CollectiveMainloopFwdSm80ILi8ELi2ELb0EN4cute5tupleIJNS5_1CILi128EEENS7_ILi64EEENS7_ILi192EEEEEELi192ENS_6half_tEfNS_4arch4Sm80ELb0ELb0ELb1ELb1ELb1ELb1ELb1ELb1EEENS1_21CollectiveEpilogueFwdINS6_IJS8_SA_S9_EEENS6_IJNS7_ILi1EEESI_SI_EEESC_SE_Li256ELb1ELb1ELb1ELb0EEENS1_36VarlenDynamicPersistentTileSchedulerILi128ELi64ELi256ELi256ELb1ELb1ELb0ELb0ELb1ELb1EEEEEEEEEvNT_6ParamsE:
	.zero		1976


//--------------------- .nv.constant0._ZN7cutlass13device_kernelIN5flash19enable_sm80_to_sm89INS1_16FlashAttnFwdSm80INS1_25CollectiveMainloopFwdSm80ILi8ELi2ELb0EN4cute5tupleIJNS5_1CILi128EEENS7_ILi64EEENS7_ILi192EEEEEELi192ENS_6half_tEfNS_4arch4Sm80ELb0ELb1ELb1ELb0ELb1ELb0ELb1ELb1EEENS1_21CollectiveEpilogueFwdINS6_IJS8_SA_S9_EEENS6_IJNS7_ILi1EEESI_SI_EEESC_SE_Li256ELb0ELb1ELb1ELb0EEENS1_19SingleTileSchedulerILb0ELb1ELb1ELi128EEEEEEEEEvNT_6ParamsE --------------------------
	.section	.nv.constant0._ZN7cutlass13device_kernelIN5flash19enable_sm80_to_sm89INS1_16FlashAttnFwdSm80INS1_25CollectiveMainloopFwdSm80ILi8ELi2ELb0EN4cute5tupleIJNS5_1CILi128EEENS7_ILi64EEENS7_ILi192EEEEEELi192ENS_6half_tEfNS_4arch4Sm80ELb0ELb1ELb1ELb0ELb1ELb0ELb1ELb1EEENS1_21CollectiveEpilogueFwdINS6_IJS8_SA_S9_EEENS6_IJNS7_ILi1EEESI_SI_EEESC_SE_Li256ELb0ELb1ELb1ELb0EEENS1_19SingleTileSchedulerILb0ELb1ELb1ELi128EEEEEEEEEvNT_6ParamsE,"a",@progbits
	.sectionflags	@""
	.align	4
.nv.constant0._ZN7cutlass13device_kernelIN5flash19enable_sm80_to_sm89INS1_16FlashAttnFwdSm80INS1_25CollectiveMainloopFwdSm80ILi8ELi2ELb0EN4cute5tupleIJNS5_1CILi128EEENS7_ILi64EEENS7_ILi192EEEEEELi192ENS_6half_tEfNS_4arch4Sm80ELb0ELb1ELb1ELb0ELb1ELb0ELb1ELb1EEENS1_21CollectiveEpilogueFwdINS6_IJS8_SA_S9_EEENS6_IJNS7_ILi1EEESI_SI_EEESC_SE_Li256ELb0ELb1ELb1ELb0EEENS1_19SingleTileSchedulerILb0ELb1ELb1ELi128EEEEEEEEEvNT_6ParamsE:
	.zero		1944


//--------------------- .nv.constant0._ZN7cutlass13device_kernelIN5flash19enable_sm80_to_sm89INS1_16FlashAttnFwdSm80INS1_25CollectiveMainloopFwdSm80ILi8ELi2ELb0EN4cute5tupleIJNS5_1CILi128EEENS7_ILi64EEENS7_ILi192EEEEEELi192ENS_6half_tEfNS_4arch4Sm80ELb0ELb1ELb1ELb1ELb1ELb0ELb1ELb1EEENS1_21CollectiveEpilogueFwdINS6_IJS8_SA_S9_EEENS6_IJNS7_ILi1EEESI_SI_EEESC_SE_Li256ELb1ELb1ELb1ELb0EEENS1_36VarlenDynamicPersistentTileSchedulerILi128ELi64ELi256ELi256ELb1ELb1ELb0ELb1ELb0ELb1EEEEEEEEEvNT_6ParamsE --------------------------
	.section	.nv.constant0._ZN7cutlass13device_kernelIN5flash19enable_sm80_to_sm89INS1_16FlashAttnFwdSm80INS1_25CollectiveMainloopFwdSm80ILi8ELi2ELb0EN4cute5tupleIJNS5_1CILi128EEENS7_ILi64EEENS7_ILi192EEEEEELi192ENS_6half_tEfNS_4arch4Sm80ELb0ELb1ELb1ELb1ELb1ELb0ELb1ELb1EEENS1_21CollectiveEpilogueFwdINS6_IJS8_SA_S9_EEENS6_IJNS7_ILi1EEESI_SI_EEESC_SE_Li256ELb1ELb1ELb1ELb0EEENS1_36VarlenDynamicPersistentTileSchedulerILi128ELi64ELi256ELi256ELb1ELb1ELb0ELb1ELb0ELb1EEEEEEEEEvNT_6ParamsE,"a",@progbits
	.sectionflags	@""
	.align	4
.nv.constant0._ZN7cutlass13device_kernelIN5flash19enable_sm80_to_sm89INS1_16FlashAttnFwdSm80INS1_25CollectiveMainloopFwdSm80ILi8ELi2ELb0EN4cute5tupleIJNS5_1CILi128EEENS7_ILi64EEENS7_ILi192EEEEEELi192ENS_6half_tEfNS_4arch4Sm80ELb0ELb1ELb1ELb1ELb1ELb0ELb1ELb1EEENS1_21CollectiveEpilogueFwdINS6_IJS8_SA_S9_EEENS6_IJNS7_ILi1EEESI_SI_EEESC_SE_Li256ELb1ELb1ELb1ELb0EEENS1_36VarlenDynamicPersistentTileSchedulerILi128ELi64ELi256ELi256ELb1ELb1ELb0ELb1ELb0ELb1EEEEEEEEEvNT_6ParamsE:
	.zero		1976


//--------------------- .nv.constant0._ZN7cutlass13device_kernelIN5flash19enable_sm80_to_sm89INS1_16FlashAttnFwdSm80INS1_25CollectiveMainloopFwdSm80ILi8ELi2ELb0EN4cute5tupleIJNS5_1CILi128EEENS7_ILi64EEENS7_ILi192EEEEEELi192ENS_6half_tEfNS_4arch4Sm80ELb0ELb1ELb1ELb1ELb1ELb1ELb1ELb1EEENS1_21CollectiveEpilogueFwdINS6_IJS8_SA_S9_EEENS6_IJNS7_ILi1EEESI_SI_EEESC_SE_Li256ELb1ELb1ELb1ELb0EEENS1_36VarlenDynamicPersistentTileSchedulerILi128ELi64ELi256ELi256ELb1ELb1ELb0ELb1ELb0ELb1EEEEEEEEEvNT_6ParamsE --------------------------
	.section	.nv.constant0._ZN7cutlass13device_kernelIN5flash19enable_sm80_to_sm89INS1_16FlashAttnFwdSm80INS1_25CollectiveMainloopFwdSm80ILi8ELi2ELb0EN4cute5tupleIJNS5_1CILi128EEENS7_ILi64EEENS7_ILi192EEEEEELi192ENS_6half_tEfNS_4arch4Sm80ELb0ELb1ELb1ELb1ELb1ELb1ELb1ELb1EEENS1_21CollectiveEpilogueFwdINS6_IJS8_SA_S9_EEENS6_IJNS7_ILi1EEESI_SI_EEESC_SE_Li256ELb1ELb1ELb1ELb0EEENS1_36VarlenDynamicPersistentTileSchedulerILi128ELi64ELi256ELi256ELb1ELb1ELb0ELb1ELb0ELb1EEEEEEEEEvNT_6ParamsE,"a",@progbits
	.sectionflags	@""
	.align	4
.nv.constant0._ZN7cutlass13device_kernelIN5flash19enable_sm80_to_sm89INS1_16FlashAttnFwdSm80INS1_25CollectiveMainloopFwdSm80ILi8ELi2ELb0EN4cute5tupleIJNS5_1CILi128EEENS7_ILi64EEENS7_ILi192EEEEEELi192ENS_6half_tEfNS_4arch4Sm80ELb0ELb1ELb1ELb1ELb1ELb1ELb1ELb1EEENS1_21CollectiveEpilogueFwdINS6_IJS8_SA_S9_EEENS6_IJNS7_ILi1EEESI_SI_EEESC_SE_Li256ELb1ELb1ELb1ELb0EEENS1_36VarlenDynamicPersistentTileSchedulerILi128ELi64ELi256ELi256ELb1ELb1ELb0ELb1ELb0ELb1EEEEEEEEEvNT_6ParamsE:
	.zero		1976


//--------------------- .nv.constant0._ZN7cutlass13device_kernelIN5flash19enable_sm80_to_sm89INS1_16FlashAttnFwdSm80INS1_25CollectiveMainloopFwdSm80ILi8ELi2ELb0EN4cute5tupleIJNS5_1CILi128EEENS7_ILi64EEENS7_ILi192EEEEEELi192ENS_6half_tEfNS_4arch4Sm80ELb1ELb0ELb1ELb0ELb1ELb0ELb1ELb1EEENS1_21CollectiveEpilogueFwdINS6_IJS8_SA_S9_EEENS6_IJNS7_ILi1EEESI_SI_EEESC_SE_Li256ELb0ELb1ELb1ELb0EEENS1_30DynamicPersistentTileSchedulerILi256ELi256ELb1ELb1ELb0EEEEEEEEEvNT_6ParamsE --------------------------
	.section	.nv.constant0._ZN7cutlass13device_kernelIN5flash19enable_sm80_to_sm89INS1_16FlashAttnFwdSm80INS1_25CollectiveMainloopFwdSm80ILi8ELi2ELb0EN4cute5tupleIJNS5_1CILi128EEENS7_ILi64EEENS7_ILi192EEEEEELi192ENS_6half_tEfNS_4arch4Sm80ELb1ELb0ELb1ELb0ELb1ELb0ELb1ELb1EEENS1_21CollectiveEpilogueFwdINS6_IJS8_SA_S9_EEENS6_IJNS7_ILi1EEESI_SI_EEESC_SE_Li256ELb0ELb1ELb1ELb0EEENS1_30DynamicPersistentTileSchedulerILi256ELi256ELb1ELb1ELb0EEEEEEEEEvNT_6ParamsE,"a",@progbits
	.sectionflags	@""
	.align	4
.nv.constant0._ZN7cutlass13device_kernelIN5flash19enable_sm80_to_sm89INS1_16FlashAttnFwdSm80INS1_25CollectiveMainloopFwdSm80ILi8ELi2ELb0EN4cute5tupleIJNS5_1CILi128EEENS7_ILi64EEENS7_ILi192EEEEEELi192ENS_6half_tEfNS_4arch4Sm80ELb1ELb0ELb1ELb0ELb1ELb0ELb1ELb1EEENS1_21CollectiveEpilogueFwdINS6_IJS8_SA_S9_EEENS6_IJNS7_ILi1EEESI_SI_EEESC_SE_Li256ELb0ELb1ELb1ELb0EEENS1_30DynamicPersistentTileSchedulerILi256ELi256ELb1ELb1ELb0EEEEEEEEEvNT_6ParamsE:
	.zero		1960


//--------------------- .nv.constant0._ZN7cutlass13device_kernelIN5flash19enable_sm80_to_sm89INS1_16FlashAttnFwdSm80INS1_25CollectiveMainloopFwdSm80ILi8ELi2ELb0EN4cute5tupleIJNS5_1CILi128EEENS7_ILi64EEENS7_ILi192EEEEEELi192ENS_6half_tEfNS_4arch4Sm80ELb1ELb0ELb1ELb1ELb1ELb0ELb1ELb1EEENS1_21CollectiveEpilogueFwdINS6_IJS8_SA_S9_EEENS6_IJNS7_ILi1EEESI_SI_EEESC_SE_Li256ELb1ELb1ELb1ELb0EEENS1_36VarlenDynamicPersistentTileSchedulerILi128ELi64ELi256ELi256ELb1ELb1ELb0ELb1ELb1ELb1EEEEEEEEEvNT_6ParamsE --------------------------
	.section	.nv.constant0._ZN7cutlass13device_kernelIN5flash19enable_sm80_to_sm89INS1_16FlashAttnFwdSm80INS1_25CollectiveMainloopFwdSm80ILi8ELi2ELb0EN4cute5tupleIJNS5_1CILi128EEENS7_ILi64EEENS7_ILi192EEEEEELi192ENS_6half_tEfNS_4arch4Sm80ELb1ELb0ELb1ELb1ELb1ELb0ELb1ELb1EEENS1_21CollectiveEpilogueFwdINS6_IJS8_SA_S9_EEENS6_IJNS7_ILi1EEESI_SI_EEESC_SE_Li256ELb1ELb1ELb1ELb0EEENS1_36VarlenDynamicPersistentTileSchedulerILi128ELi64ELi256ELi256ELb1ELb1ELb0ELb1ELb1ELb1EEEEEEEEEvNT_6ParamsE,"a",@progbits
	.sectionflags	@""
	.align	4
.nv.constant0._ZN7cutlass13device_kernelIN5flash19enable_sm80_to_sm89INS1_16FlashAttnFwdSm80INS1_25CollectiveMainloopFwdSm80ILi8ELi2ELb0EN4cute5tupleIJNS5_1CILi128EEENS7_ILi64EEENS7_ILi192EEEEEELi192ENS_6half_tEfNS_4arch4Sm80ELb1ELb0ELb1ELb1ELb1ELb0ELb1ELb1EEENS1_21CollectiveEpilogueFwdINS6_IJS8_SA_S9_EEENS6_IJNS7_ILi1EEESI_SI_EEESC_SE_Li256ELb1ELb1ELb1ELb0EEENS1_36VarlenDynamicPersistentTileSchedulerILi128ELi64ELi256ELi256ELb1ELb1ELb0ELb1ELb1ELb1EEEEEEEEEvNT_6ParamsE:
	.zero		1976


//--------------------- .nv.constant0._ZN7cutlass13device_kernelIN5flash19enable_sm80_to_sm89INS1_16FlashAttnFwdSm80INS1_25CollectiveMainloopFwdSm80ILi8ELi2ELb0EN4cute5tupleIJNS5_1CILi128EEENS7_ILi64EEENS7_ILi192EEEEEELi192ENS_6half_tEfNS_4arch4Sm80ELb1ELb0ELb1ELb1ELb1ELb1ELb1ELb1EEENS1_21CollectiveEpilogueFwdINS6_IJS8_SA_S9_EEENS6_IJNS7_ILi1EEESI_SI_EEESC_SE_Li256ELb1ELb1ELb1ELb0EEENS1_36VarlenDynamicPersistentTileSchedulerILi128ELi64ELi256ELi256ELb1ELb1ELb0ELb1ELb1ELb1EEEEEEEEEvNT_6ParamsE --------------------------
	.section	.nv.constant0._ZN7cutlass13device_kernelIN5flash19enable_sm80_to_sm89INS1_16FlashAttnFwdSm80INS1_25CollectiveMainloopFwdSm80ILi8ELi2ELb0EN4cute5tupleIJNS5_1CILi128EEENS7_ILi64EEENS7_ILi192EEEEEELi192ENS_6half_tEfNS_4arch4Sm80ELb1ELb0ELb1ELb1ELb1ELb1ELb1ELb1EEENS1_21CollectiveEpilogueFwdINS6_IJS8_SA_S9_EEENS6_IJNS7_ILi1EEESI_SI_EEESC_SE_Li256ELb1ELb1ELb1ELb0EEENS1_36VarlenDynamicPersistentTileSchedulerILi128ELi64ELi256ELi256ELb1ELb1ELb0ELb1ELb1ELb1EEEEEEEEEvNT_6ParamsE,"a",@progbits
	.sectionflags	@""
	.align	4
.nv.constant0._ZN7cutlass13device_kernelIN5flash19enable_sm80_to_sm89INS1_16FlashAttnFwdSm80INS1_25CollectiveMainloopFwdSm80ILi8ELi2ELb0EN4cute5tupleIJNS5_1CILi128EEENS7_ILi64EEENS7_ILi192EEEEEELi192ENS_6half_tEfNS_4arch4Sm80ELb1ELb0ELb1ELb1ELb1ELb1ELb1ELb1EEENS1_21CollectiveEpilogueFwdINS6_IJS8_SA_S9_EEENS6_IJNS7_ILi1EEESI_SI_EEESC_SE_Li256ELb1ELb1ELb1ELb0EEENS1_36VarlenDynamicPersistentTileSchedulerILi128ELi64ELi256ELi256ELb1ELb1ELb0ELb1ELb1ELb1EEEEEEEEEvNT_6ParamsE:
	.zero		1976


//--------------------- SYMBOLS --------------------------

	.type		.nv.reservedSmem.offset0,@object
	.size		.nv.reservedSmem.offset0,0x4
